	.target	sm_90a

	.elftype	@"ET_EXEC"


//--------------------- .note.nv.tkinfo           --------------------------
	.section	.note.nv.tkinfo,"",@"SHT_NOTE"
	.sectionflags	@"SHF_NOTE_NV_TKINFO"
	.tkinfo
        /*0018*/ 	.word	0x00000002
        /*0030*/ 	.string	""
        /*0030*/ 	.string	"ptxas"
        /*0030*/ 	.string	"Cuda compilation tools, release 13.0, V13.0.88"
        /*0030*/ 	.string	"Build cuda_13.0.r13.0/compiler.36424714_0"
        /*0030*/ 	.string	"-arch sm_90a -m 64 "



//--------------------- .note.nv.cuinfo           --------------------------
	.section	.note.nv.cuinfo,"",@"SHT_NOTE"
	.sectionflags	@"SHF_NOTE_NV_CUINFO"
        /*0018*/ 	.short	0x0002
        /*001a*/ 	.short	0x005a
        /*001c*/ 	.short	0x0082
	.zero		2


//--------------------- .nv.info                  --------------------------
	.section	.nv.info,"",@"SHT_CUDA_INFO"
	.align	4


	//----- nvinfo : EIATTR_REGCOUNT
	.align		4
        /*0000*/ 	.byte	0x04, 0x2f
        /*0002*/ 	.short	(.L_12 - .L_11)
	.align		4
.L_11:
        /*0004*/ 	.word	index@(_ZN7cutlass13device_kernelIN5flash19enable_sm80_to_sm89INS1_16FlashAttnFwdSm80INS1_25CollectiveMainloopFwdSm80ILi8ELi1ELb0EN4cute5tupleIJNS5_1CILi128EEENS7_ILi48EEENS7_ILi256EEEEEELi256ENS_10bfloat16_tEfNS_4arch4Sm80ELb1ELb0ELb0ELb1ELb0ELb1ELb1ELb0EEENS1_21CollectiveEpilogueFwdINS6_IJS8_SA_S9_EEENS6_IJNS7_ILi1EEESI_SI_EEESC_SE_Li256ELb1ELb1ELb0ELb0EEENS1_19SingleTileSchedulerILb1ELb0ELb1ELi128EEEEEEEEEvNT_6ParamsE)
        /*0008*/ 	.word	0x00000004


	//----- nvinfo : EIATTR_FRAME_SIZE
	.align		4
.L_12:
        /*000c*/ 	.byte	0x04, 0x11
        /*000e*/ 	.short	(.L_14 - .L_13)
	.align		4
.L_13:
        /*0010*/ 	.word	index@(_ZN7cutlass13device_kernelIN5flash19enable_sm80_to_sm89INS1_16FlashAttnFwdSm80INS1_25CollectiveMainloopFwdSm80ILi8ELi1ELb0EN4cute5tupleIJNS5_1CILi128EEENS7_ILi48EEENS7_ILi256EEEEEELi256ENS_10bfloat16_tEfNS_4arch4Sm80ELb1ELb0ELb0ELb1ELb0ELb1ELb1ELb0EEENS1_21CollectiveEpilogueFwdINS6_IJS8_SA_S9_EEENS6_IJNS7_ILi1EEESI_SI_EEESC_SE_Li256ELb1ELb1ELb0ELb0EEENS1_19SingleTileSchedulerILb1ELb0ELb1ELi128EEEEEEEEEvNT_6ParamsE)
        /*0014*/ 	.word	0x00000000


	//----- nvinfo : EIATTR_REGCOUNT
	.align		4
.L_14:
        /*0018*/ 	.byte	0x04, 0x2f
        /*001a*/ 	.short	(.L_16 - .L_15)
	.align		4
.L_15:
        /*001c*/ 	.word	index@(_ZN7cutlass13device_kernelIN5flash19enable_sm80_to_sm89INS1_16FlashAttnFwdSm80INS1_25CollectiveMainloopFwdSm80ILi8ELi1ELb0EN4cute5tupleIJNS5_1CILi128EEENS7_ILi96EEENS7_ILi256EEEEEELi256ENS_10bfloat16_tEfNS_4arch4Sm80ELb1ELb0ELb0ELb1ELb0ELb0ELb1ELb0EEENS1_21CollectiveEpilogueFwdINS6_IJS8_SA_S9_EEENS6_IJNS7_ILi1EEESI_SI_EEESC_SE_Li256ELb1ELb1ELb0ELb0EEENS1_19SingleTileSchedulerILb1ELb0ELb1ELi128EEEEEEEEEvNT_6ParamsE)
        /*0020*/ 	.word	0x00000004


	//----- nvinfo : EIATTR_FRAME_SIZE
	.align		4
.L_16:
        /*0024*/ 	.byte	0x04, 0x11
        /*0026*/ 	.short	(.L_18 - .L_17)
	.align		4
.L_17:
        /*0028*/ 	.word	index@(_ZN7cutlass13device_kernelIN5flash19enable_sm80_to_sm89INS1_16FlashAttnFwdSm80INS1_25CollectiveMainloopFwdSm80ILi8ELi1ELb0EN4cute5tupleIJNS5_1CILi128EEENS7_ILi96EEENS7_ILi256EEEEEELi256ENS_10bfloat16_tEfNS_4arch4Sm80ELb1ELb0ELb0ELb1ELb0ELb0ELb1ELb0EEENS1_21CollectiveEpilogueFwdINS6_IJS8_SA_S9_EEENS6_IJNS7_ILi1EEESI_SI_EEESC_SE_Li256ELb1ELb1ELb0ELb0EEENS1_19SingleTileSchedulerILb1ELb0ELb1ELi128EEEEEEEEEvNT_6ParamsE)
        /*002c*/ 	.word	0x00000000


	//----- nvinfo : EIATTR_REGCOUNT
	.align		4
.L_18:
        /*0030*/ 	.byte	0x04, 0x2f
        /*0032*/ 	.short	(.L_20 - .L_19)
	.align		4
.L_19:
        /*0034*/ 	.word	index@(_ZN7cutlass13device_kernelIN5flash19enable_sm80_to_sm89INS1_16FlashAttnFwdSm80INS1_25CollectiveMainloopFwdSm80ILi8ELi1ELb0EN4cute5tupleIJNS5_1CILi128EEENS7_ILi96EEENS7_ILi256EEEEEELi256ENS_10bfloat16_tEfNS_4arch4Sm80ELb1ELb0ELb0ELb0ELb0ELb0ELb1ELb0EEENS1_21CollectiveEpilogueFwdINS6_IJS8_SA_S9_EEENS6_IJNS7_ILi1EEESI_SI_EEESC_SE_Li256ELb0ELb1ELb0ELb0EEENS1_30DynamicPersistentTileSchedulerILi256ELi256ELb0ELb1ELb0EEEEEEEEEvNT_6ParamsE)
        /*0038*/ 	.word	0x00000004


	//----- nvinfo : EIATTR_FRAME_SIZE
	.align		4
.L_20:
        /*003c*/ 	.byte	0x04, 0x11
        /*003e*/ 	.short	(.L_22 - .L_21)
	.align		4
.L_21:
        /*0040*/ 	.word	index@(_ZN7cutlass13device_kernelIN5flash19enable_sm80_to_sm89INS1_16FlashAttnFwdSm80INS1_25CollectiveMainloopFwdSm80ILi8ELi1ELb0EN4cute5tupleIJNS5_1CILi128EEENS7_ILi96EEENS7_ILi256EEEEEELi256ENS_10bfloat16_tEfNS_4arch4Sm80ELb1ELb0ELb0ELb0ELb0ELb0ELb1ELb0EEENS1_21CollectiveEpilogueFwdINS6_IJS8_SA_S9_EEENS6_IJNS7_ILi1EEESI_SI_EEESC_SE_Li256ELb0ELb1ELb0ELb0EEENS1_30DynamicPersistentTileSchedulerILi256ELi256ELb0ELb1ELb0EEEEEEEEEvNT_6ParamsE)
        /*0044*/ 	.word	0x00000000


	//----- nvinfo : EIATTR_REGCOUNT
	.align		4
.L_22:
        /*0048*/ 	.byte	0x04, 0x2f
        /*004a*/ 	.short	(.L_24 - .L_23)
	.align		4
.L_23:
        /*004c*/ 	.word	index@(_ZN7cutlass13device_kernelIN5flash19enable_sm80_to_sm89INS1_16FlashAttnFwdSm80INS1_25CollectiveMainloopFwdSm80ILi8ELi1ELb0EN4cute5tupleIJNS5_1CILi128EEENS7_ILi48EEENS7_ILi256EEEEEELi256ENS_10bfloat16_tEfNS_4arch4Sm80ELb0ELb1ELb0ELb1ELb0ELb1ELb1ELb0EEENS1_21CollectiveEpilogueFwdINS6_IJS8_SA_S9_EEENS6_IJNS7_ILi1EEESI_SI_EEESC_SE_Li256ELb1ELb1ELb0ELb0EEENS1_19SingleTileSchedulerILb1ELb0ELb1ELi128EEEEEEEEEvNT_6ParamsE)
        /*0050*/ 	.word	0x00000004


	//----- nvinfo : EIATTR_FRAME_SIZE
	.align		4
.L_24:
        /*0054*/ 	.byte	0x04, 0x11
        /*0056*/ 	.short	(.L_26 - .L_25)
	.align		4
.L_25:
        /*0058*/ 	.word	index@(_ZN7cutlass13device_kernelIN5flash19enable_sm80_to_sm89INS1_16FlashAttnFwdSm80INS1_25CollectiveMainloopFwdSm80ILi8ELi1ELb0EN4cute5tupleIJNS5_1CILi128EEENS7_ILi48EEENS7_ILi256EEEEEELi256ENS_10bfloat16_tEfNS_4arch4Sm80ELb0ELb1ELb0ELb1ELb0ELb1ELb1ELb0EEENS1_21CollectiveEpilogueFwdINS6_IJS8_SA_S9_EEENS6_IJNS7_ILi1EEESI_SI_EEESC_SE_Li256ELb1ELb1ELb0ELb0EEENS1_19SingleTileSchedulerILb1ELb0ELb1ELi128EEEEEEEEEvNT_6ParamsE)
        /*005c*/ 	.word	0x00000000


	//----- nvinfo : EIATTR_REGCOUNT
	.align		4
.L_26:
        /*0060*/ 	.byte	0x04, 0x2f
        /*0062*/ 	.short	(.L_28 - .L_27)
	.align		4
.L_27:
        /*0064*/ 	.word	index@(_ZN7cutlass13device_kernelIN5flash19enable_sm80_to_sm89INS1_16FlashAttnFwdSm80INS1_25CollectiveMainloopFwdSm80ILi8ELi1ELb0EN4cute5tupleIJNS5_1CILi128EEENS7_ILi64EEENS7_ILi256EEEEEELi256ENS_10bfloat16_tEfNS_4arch4Sm80ELb0ELb1ELb0ELb1ELb0ELb0ELb1ELb0EEENS1_21CollectiveEpilogueFwdINS6_IJS8_SA_S9_EEENS6_IJNS7_ILi1EEESI_SI_EEESC_SE_Li256ELb1ELb1ELb0ELb0EEENS1_19SingleTileSchedulerILb1ELb0ELb1ELi128EEEEEEEEEvNT_6ParamsE)
        /*0068*/ 	.word	0x00000004


	//----- nvinfo : EIATTR_FRAME_SIZE
	.align		4
.L_28:
        /*006c*/ 	.byte	0x04, 0x11
        /*006e*/ 	.short	(.L_30 - .L_29)
	.align		4
.L_29:
        /*0070*/ 	.word	index@(_ZN7cutlass13device_kernelIN5flash19enable_sm80_to_sm89INS1_16FlashAttnFwdSm80INS1_25CollectiveMainloopFwdSm80ILi8ELi1ELb0EN4cute5tupleIJNS5_1CILi128EEENS7_ILi64EEENS7_ILi256EEEEEELi256ENS_10bfloat16_tEfNS_4arch4Sm80ELb0ELb1ELb0ELb1ELb0ELb0ELb1ELb0EEENS1_21CollectiveEpilogueFwdINS6_IJS8_SA_S9_EEENS6_IJNS7_ILi1EEESI_SI_EEESC_SE_Li256ELb1ELb1ELb0ELb0EEENS1_19SingleTileSchedulerILb1ELb0ELb1ELi128EEEEEEEEEvNT_6ParamsE)
        /*0074*/ 	.word	0x00000000


	//----- nvinfo : EIATTR_REGCOUNT
	.align		4
.L_30:
        /*0078*/ 	.byte	0x04, 0x2f
        /*007a*/ 	.short	(.L_32 - .L_31)
	.align		4
.L_31:
        /*007c*/ 	.word	index@(_ZN7cutlass13device_kernelIN5flash19enable_sm80_to_sm89INS1_16FlashAttnFwdSm80INS1_25CollectiveMainloopFwdSm80ILi8ELi1ELb0EN4cute5tupleIJNS5_1CILi128EEENS7_ILi64EEENS7_ILi256EEEEEELi256ENS_10bfloat16_tEfNS_4arch4Sm80ELb0ELb1ELb0ELb0ELb0ELb0ELb1ELb0EEENS1_21CollectiveEpilogueFwdINS6_IJS8_SA_S9_EEENS6_IJNS7_ILi1EEESI_SI_EEESC_SE_Li256ELb0ELb1ELb0ELb0EEENS1_19SingleTileSchedulerILb0ELb0ELb1ELi128EEEEEEEEEvNT_6ParamsE)
        /*0080*/ 	.word	0x00000004


	//----- nvinfo : EIATTR_FRAME_SIZE
	.align		4
.L_32:
        /*0084*/ 	.byte	0x04, 0x11
        /*0086*/ 	.short	(.L_34 - .L_33)
	.align		4
.L_33:
        /*0088*/ 	.word	index@(_ZN7cutlass13device_kernelIN5flash19enable_sm80_to_sm89INS1_16FlashAttnFwdSm80INS1_25CollectiveMainloopFwdSm80ILi8ELi1ELb0EN4cute5tupleIJNS5_1CILi128EEENS7_ILi64EEENS7_ILi256EEEEEELi256ENS_10bfloat16_tEfNS_4arch4Sm80ELb0ELb1ELb0ELb0ELb0ELb0ELb1ELb0EEENS1_21CollectiveEpilogueFwdINS6_IJS8_SA_S9_EEENS6_IJNS7_ILi1EEESI_SI_EEESC_SE_Li256ELb0ELb1ELb0ELb0EEENS1_19SingleTileSchedulerILb0ELb0ELb1ELi128EEEEEEEEEvNT_6ParamsE)
        /*008c*/ 	.word	0x00000000


	//----- nvinfo : EIATTR_REGCOUNT
	.align		4
.L_34:
        /*0090*/ 	.byte	0x04, 0x2f
        /*0092*/ 	.short	(.L_36 - .L_35)
	.align		4
.L_35:
        /*0094*/ 	.word	index@(_ZN7cutlass13device_kernelIN5flash19enable_sm80_to_sm89INS1_16FlashAttnFwdSm80INS1_25CollectiveMainloopFwdSm80ILi8ELi1ELb0EN4cute5tupleIJNS5_1CILi128EEENS7_ILi48EEENS7_ILi256EEEEEELi256ENS_10bfloat16_tEfNS_4arch4Sm80ELb0ELb0ELb0ELb1ELb0ELb1ELb1ELb0EEENS1_21CollectiveEpilogueFwdINS6_IJS8_SA_S9_EEENS6_IJNS7_ILi1EEESI_SI_EEESC_SE_Li256ELb1ELb1ELb0ELb0EEENS1_19SingleTileSchedulerILb1ELb0ELb1ELi128EEEEEEEEEvNT_6ParamsE)
        /*0098*/ 	.word	0x00000004


	//----- nvinfo : EIATTR_FRAME_SIZE
	.align		4
.L_36:
        /*009c*/ 	.byte	0x04, 0x11
        /*009e*/ 	.short	(.L_38 - .L_37)
	.align		4
.L_37:
        /*00a0*/ 	.word	index@(_ZN7cutlass13device_kernelIN5flash19enable_sm80_to_sm89INS1_16FlashAttnFwdSm80INS1_25CollectiveMainloopFwdSm80ILi8ELi1ELb0EN4cute5tupleIJNS5_1CILi128EEENS7_ILi48EEENS7_ILi256EEEEEELi256ENS_10bfloat16_tEfNS_4arch4Sm80ELb0ELb0ELb0ELb1ELb0ELb1ELb1ELb0EEENS1_21CollectiveEpilogueFwdINS6_IJS8_SA_S9_EEENS6_IJNS7_ILi1EEESI_SI_EEESC_SE_Li256ELb1ELb1ELb0ELb0EEENS1_19SingleTileSchedulerILb1ELb0ELb1ELi128EEEEEEEEEvNT_6ParamsE)
        /*00a4*/ 	.word	0x00000000


	//----- nvinfo : EIATTR_REGCOUNT
	.align		4
.L_38:
        /*00a8*/ 	.byte	0x04, 0x2f
        /*00aa*/ 	.short	(.L_40 - .L_39)
	.align		4
.L_39:
        /*00ac*/ 	.word	index@(_ZN7cutlass13device_kernelIN5flash19enable_sm80_to_sm89INS1_16FlashAttnFwdSm80INS1_25CollectiveMainloopFwdSm80ILi8ELi1ELb0EN4cute5tupleIJNS5_1CILi128EEENS7_ILi96EEENS7_ILi256EEEEEELi256ENS_10bfloat16_tEfNS_4arch4Sm80ELb0ELb0ELb0ELb1ELb0ELb0ELb1ELb0EEENS1_21CollectiveEpilogueFwdINS6_IJS8_SA_S9_EEENS6_IJNS7_ILi1EEESI_SI_EEESC_SE_Li256ELb1ELb1ELb0ELb0EEENS1_19SingleTileSchedulerILb1ELb0ELb1ELi128EEEEEEEEEvNT_6ParamsE)
        /*00b0*/ 	.word	0x00000004


	//----- nvinfo : EIATTR_FRAME_SIZE
	.align		4
.L_40:
        /*00b4*/ 	.byte	0x04, 0x11
        /*00b6*/ 	.short	(.L_42 - .L_41)
	.align		4
.L_41:
        /*00b8*/ 	.word	index@(_ZN7cutlass13device_kernelIN5flash19enable_sm80_to_sm89INS1_16FlashAttnFwdSm80INS1_25CollectiveMainloopFwdSm80ILi8ELi1ELb0EN4cute5tupleIJNS5_1CILi128EEENS7_ILi96EEENS7_ILi256EEEEEELi256ENS_10bfloat16_tEfNS_4arch4Sm80ELb0ELb0ELb0ELb1ELb0ELb0ELb1ELb0EEENS1_21CollectiveEpilogueFwdINS6_IJS8_SA_S9_EEENS6_IJNS7_ILi1EEESI_SI_EEESC_SE_Li256ELb1ELb1ELb0ELb0EEENS1_19SingleTileSchedulerILb1ELb0ELb1ELi128EEEEEEEEEvNT_6ParamsE)
        /*00bc*/ 	.word	0x00000000


	//----- nvinfo : EIATTR_REGCOUNT
	.align		4
.L_42:
        /*00c0*/ 	.byte	0x04, 0x2f
        /*00c2*/ 	.short	(.L_44 - .L_43)
	.align		4
.L_43:
        /*00c4*/ 	.word	index@(_ZN7cutlass13device_kernelIN5flash19enable_sm80_to_sm89INS1_16FlashAttnFwdSm80INS1_25CollectiveMainloopFwdSm80ILi8ELi1ELb0EN4cute5tupleIJNS5_1CILi128EEENS7_ILi96EEENS7_ILi256EEEEEELi256ENS_10bfloat16_tEfNS_4arch4Sm80ELb0ELb0ELb0ELb0ELb0ELb0ELb1ELb0EEENS1_21CollectiveEpilogueFwdINS6_IJS8_SA_S9_EEENS6_IJNS7_ILi1EEESI_SI_EEESC_SE_Li256ELb0ELb1ELb0ELb0EEENS1_19SingleTileSchedulerILb0ELb0ELb1ELi128EEEEEEEEEvNT_6ParamsE)
        /*00c8*/ 	.word	0x00000004


	//----- nvinfo : EIATTR_FRAME_SIZE
	.align		4
.L_44:
        /*00cc*/ 	.byte	0x04, 0x11
        /*00ce*/ 	.short	(.L_46 - .L_45)
	.align		4
.L_45:
        /*00d0*/ 	.word	index@(_ZN7cutlass13device_kernelIN5flash19enable_sm80_to_sm89INS1_16FlashAttnFwdSm80INS1_25CollectiveMainloopFwdSm80ILi8ELi1ELb0EN4cute5tupleIJNS5_1CILi128EEENS7_ILi96EEENS7_ILi256EEEEEELi256ENS_10bfloat16_tEfNS_4arch4Sm80ELb0ELb0ELb0ELb0ELb0ELb0ELb1ELb0EEENS1_21CollectiveEpilogueFwdINS6_IJS8_SA_S9_EEENS6_IJNS7_ILi1EEESI_SI_EEESC_SE_Li256ELb0ELb1ELb0ELb0EEENS1_19SingleTileSchedulerILb0ELb0ELb1ELi128EEEEEEEEEvNT_6ParamsE)
        /*00d4*/ 	.word	0x00000000


	//----- nvinfo : EIATTR_REGCOUNT
	.align		4
.L_46:
        /*00d8*/ 	.byte	0x04, 0x2f
        /*00da*/ 	.short	(.L_48 - .L_47)
	.align		4
.L_47:
        /*00dc*/ 	.word	index@(_ZN7cutlass13device_kernelIN5flash19enable_sm80_to_sm89INS1_16FlashAttnFwdSm80INS1_25CollectiveMainloopFwdSm80ILi8ELi1ELb0EN4cute5tupleIJNS5_1CILi128EEENS7_ILi32EEENS7_ILi256EEEEEELi256ENS_10bfloat16_tEfNS_4arch4Sm80ELb1ELb0ELb0ELb1ELb0ELb1ELb1ELb0EEENS1_21CollectiveEpilogueFwdINS6_IJS8_SA_S9_EEENS6_IJNS7_ILi1EEESI_SI_EEESC_SE_Li256ELb1ELb1ELb0ELb0EEENS1_19SingleTileSchedulerILb1ELb0ELb1ELi128EEEEEEEEEvNT_6ParamsE)
        /*00e0*/ 	.word	0x00000004


	//----- nvinfo : EIATTR_FRAME_SIZE
	.align		4
.L_48:
        /*00e4*/ 	.byte	0x04, 0x11
        /*00e6*/ 	.short	(.L_50 - .L_49)
	.align		4
.L_49:
        /*00e8*/ 	.word	index@(_ZN7cutlass13device_kernelIN5flash19enable_sm80_to_sm89INS1_16FlashAttnFwdSm80INS1_25CollectiveMainloopFwdSm80ILi8ELi1ELb0EN4cute5tupleIJNS5_1CILi128EEENS7_ILi32EEENS7_ILi256EEEEEELi256ENS_10bfloat16_tEfNS_4arch4Sm80ELb1ELb0ELb0ELb1ELb0ELb1ELb1ELb0EEENS1_21CollectiveEpilogueFwdINS6_IJS8_SA_S9_EEENS6_IJNS7_ILi1EEESI_SI_EEESC_SE_Li256ELb1ELb1ELb0ELb0EEENS1_19SingleTileSchedulerILb1ELb0ELb1ELi128EEEEEEEEEvNT_6ParamsE)
        /*00ec*/ 	.word	0x00000000


	//----- nvinfo : EIATTR_REGCOUNT
	.align		4
.L_50:
        /*00f0*/ 	.byte	0x04, 0x2f
        /*00f2*/ 	.short	(.L_52 - .L_51)
	.align		4
.L_51:
        /*00f4*/ 	.word	index@(_ZN7cutlass13device_kernelIN5flash19enable_sm80_to_sm89INS1_16FlashAttnFwdSm80INS1_25CollectiveMainloopFwdSm80ILi8ELi1ELb1EN4cute5tupleIJNS5_1CILi128EEENS7_ILi64EEENS7_ILi256EEEEEELi256ENS_10bfloat16_tEfNS_4arch4Sm80ELb1ELb0ELb0ELb1ELb0ELb0ELb1ELb0EEENS1_21CollectiveEpilogueFwdINS6_IJS8_SA_S9_EEENS6_IJNS7_ILi1EEESI_SI_EEESC_SE_Li256ELb1ELb1ELb0ELb0EEENS1_19SingleTileSchedulerILb1ELb0ELb1ELi128EEEEEEEEEvNT_6ParamsE)
        /*00f8*/ 	.word	0x00000004


	//----- nvinfo : EIATTR_FRAME_SIZE
	.align		4
.L_52:
        /*00fc*/ 	.byte	0x04, 0x11
        /*00fe*/ 	.short	(.L_54 - .L_53)
	.align		4
.L_53:
        /*0100*/ 	.word	index@(_ZN7cutlass13device_kernelIN5flash19enable_sm80_to_sm89INS1_16FlashAttnFwdSm80INS1_25CollectiveMainloopFwdSm80ILi8ELi1ELb1EN4cute5tupleIJNS5_1CILi128EEENS7_ILi64EEENS7_ILi256EEEEEELi256ENS_10bfloat16_tEfNS_4arch4Sm80ELb1ELb0ELb0ELb1ELb0ELb0ELb1ELb0EEENS1_21CollectiveEpilogueFwdINS6_IJS8_SA_S9_EEENS6_IJNS7_ILi1EEESI_SI_EEESC_SE_Li256ELb1ELb1ELb0ELb0EEENS1_19SingleTileSchedulerILb1ELb0ELb1ELi128EEEEEEEEEvNT_6ParamsE)
        /*0104*/ 	.word	0x00000000


	//----- nvinfo : EIATTR_REGCOUNT
	.align		4
.L_54:
        /*0108*/ 	.byte	0x04, 0x2f
        /*010a*/ 	.short	(.L_56 - .L_55)
	.align		4
.L_55:
        /*010c*/ 	.word	index@(_ZN7cutlass13device_kernelIN5flash19enable_sm80_to_sm89INS1_16FlashAttnFwdSm80INS1_25CollectiveMainloopFwdSm80ILi8ELi1ELb1EN4cute5tupleIJNS5_1CILi128EEENS7_ILi64EEENS7_ILi256EEEEEELi256ENS_10bfloat16_tEfNS_4arch4Sm80ELb1ELb0ELb0ELb0ELb0ELb0ELb1ELb0EEENS1_21CollectiveEpilogueFwdINS6_IJS8_SA_S9_EEENS6_IJNS7_ILi1EEESI_SI_EEESC_SE_Li256ELb0ELb1ELb0ELb0EEENS1_30DynamicPersistentTileSchedulerILi256ELi256ELb0ELb1ELb0EEEEEEEEEvNT_6ParamsE)
        /*0110*/ 	.word	0x00000004


	//----- nvinfo : EIATTR_FRAME_SIZE
	.align		4
.L_56:
        /*0114*/ 	.byte	0x04, 0x11
        /*0116*/ 	.short	(.L_58 - .L_57)
	.align		4
.L_57:
        /*0118*/ 	.word	index@(_ZN7cutlass13device_kernelIN5flash19enable_sm80_to_sm89INS1_16FlashAttnFwdSm80INS1_25CollectiveMainloopFwdSm80ILi8ELi1ELb1EN4cute5tupleIJNS5_1CILi128EEENS7_ILi64EEENS7_ILi256EEEEEELi256ENS_10bfloat16_tEfNS_4arch4Sm80ELb1ELb0ELb0ELb0ELb0ELb0ELb1ELb0EEENS1_21CollectiveEpilogueFwdINS6_IJS8_SA_S9_EEENS6_IJNS7_ILi1EEESI_SI_EEESC_SE_Li256ELb0ELb1ELb0ELb0EEENS1_30DynamicPersistentTileSchedulerILi256ELi256ELb0ELb1ELb0EEEEEEEEEvNT_6ParamsE)
        /*011c*/ 	.word	0x00000000


	//----- nvinfo : EIATTR_REGCOUNT
	.align		4
.L_58:
        /*0120*/ 	.byte	0x04, 0x2f
        /*0122*/ 	.short	(.L_60 - .L_59)
	.align		4
.L_59:
        /*0124*/ 	.word	index@(_ZN7cutlass13device_kernelIN5flash19enable_sm80_to_sm89INS1_16FlashAttnFwdSm80INS1_25CollectiveMainloopFwdSm80ILi8ELi1ELb0EN4cute5tupleIJNS5_1CILi128EEENS7_ILi32EEENS7_ILi256EEEEEELi256ENS_10bfloat16_tEfNS_4arch4Sm80ELb0ELb1ELb0ELb1ELb0ELb1ELb1ELb0EEENS1_21CollectiveEpilogueFwdINS6_IJS8_SA_S9_EEENS6_IJNS7_ILi1EEESI_SI_EEESC_SE_Li256ELb1ELb1ELb0ELb0EEENS1_19SingleTileSchedulerILb1ELb0ELb1ELi128EEEEEEEEEvNT_6ParamsE)
        /*0128*/ 	.word	0x00000004


	//----- nvinfo : EIATTR_FRAME_SIZE
	.align		4
.L_60:
        /*012c*/ 	.byte	0x04, 0x11
        /*012e*/ 	.short	(.L_62 - .L_61)
	.align		4
.L_61:
        /*0130*/ 	.word	index@(_ZN7cutlass13device_kernelIN5flash19enable_sm80_to_sm89INS1_16FlashAttnFwdSm80INS1_25CollectiveMainloopFwdSm80ILi8ELi1ELb0EN4cute5tupleIJNS5_1CILi128EEENS7_ILi32EEENS7_ILi256EEEEEELi256ENS_10bfloat16_tEfNS_4arch4Sm80ELb0ELb1ELb0ELb1ELb0ELb1ELb1ELb0EEENS1_21CollectiveEpilogueFwdINS6_IJS8_SA_S9_EEENS6_IJNS7_ILi1EEESI_SI_EEESC_SE_Li256ELb1ELb1ELb0ELb0EEENS1_19SingleTileSchedulerILb1ELb0ELb1ELi128EEEEEEEEEvNT_6ParamsE)
        /*0134*/ 	.word	0x00000000


	//----- nvinfo : EIATTR_REGCOUNT
	.align		4
.L_62:
        /*0138*/ 	.byte	0x04, 0x2f
        /*013a*/ 	.short	(.L_64 - .L_63)
	.align		4
.L_63:
        /*013c*/ 	.word	index@(_ZN7cutlass13device_kernelIN5flash19enable_sm80_to_sm89INS1_16FlashAttnFwdSm80INS1_25CollectiveMainloopFwdSm80ILi8ELi1ELb1EN4cute5tupleIJNS5_1CILi128EEENS7_ILi48EEENS7_ILi256EEEEEELi256ENS_10bfloat16_tEfNS_4arch4Sm80ELb0ELb1ELb0ELb1ELb0ELb0ELb1ELb0EEENS1_21CollectiveEpilogueFwdINS6_IJS8_SA_S9_EEENS6_IJNS7_ILi1EEESI_SI_EEESC_SE_Li256ELb1ELb1ELb0ELb0EEENS1_19SingleTileSchedulerILb1ELb0ELb1ELi128EEEEEEEEEvNT_6ParamsE)
        /*0140*/ 	.word	0x00000004


	//----- nvinfo : EIATTR_FRAME_SIZE
	.align		4
.L_64:
        /*0144*/ 	.byte	0x04, 0x11
        /*0146*/ 	.short	(.L_66 - .L_65)
	.align		4
.L_65:
        /*0148*/ 	.word	index@(_ZN7cutlass13device_kernelIN5flash19enable_sm80_to_sm89INS1_16FlashAttnFwdSm80INS1_25CollectiveMainloopFwdSm80ILi8ELi1ELb1EN4cute5tupleIJNS5_1CILi128EEENS7_ILi48EEENS7_ILi256EEEEEELi256ENS_10bfloat16_tEfNS_4arch4Sm80ELb0ELb1ELb0ELb1ELb0ELb0ELb1ELb0EEENS1_21CollectiveEpilogueFwdINS6_IJS8_SA_S9_EEENS6_IJNS7_ILi1EEESI_SI_EEESC_SE_Li256ELb1ELb1ELb0ELb0EEENS1_19SingleTileSchedulerILb1ELb0ELb1ELi128EEEEEEEEEvNT_6ParamsE)
        /*014c*/ 	.word	0x00000000


	//----- nvinfo : EIATTR_REGCOUNT
	.align		4
.L_66:
        /*0150*/ 	.byte	0x04, 0x2f
        /*0152*/ 	.short	(.L_68 - .L_67)
	.align		4
.L_67:
        /*0154*/ 	.word	index@(_ZN7cutlass13device_kernelIN5flash19enable_sm80_to_sm89INS1_16FlashAttnFwdSm80INS1_25CollectiveMainloopFwdSm80ILi8ELi1ELb1EN4cute5tupleIJNS5_1CILi128EEENS7_ILi48EEENS7_ILi256EEEEEELi256ENS_10bfloat16_tEfNS_4arch4Sm80ELb0ELb1ELb0ELb0ELb0ELb0ELb1ELb0EEENS1_21CollectiveEpilogueFwdINS6_IJS8_SA_S9_EEENS6_IJNS7_ILi1EEESI_SI_EEESC_SE_Li256ELb0ELb1ELb0ELb0EEENS1_19SingleTileSchedulerILb0ELb0ELb1ELi128EEEEEEEEEvNT_6ParamsE)
        /*0158*/ 	.word	0x00000004


	//----- nvinfo : EIATTR_FRAME_SIZE
	.align		4
.L_68:
        /*015c*/ 	.byte	0x04, 0x11
        /*015e*/ 	.short	(.L_70 - .L_69)
	.align		4
.L_69:
        /*0160*/ 	.word	index@(_ZN7cutlass13device_kernelIN5flash19enable_sm80_to_sm89INS1_16FlashAttnFwdSm80INS1_25CollectiveMainloopFwdSm80ILi8ELi1ELb1EN4cute5tupleIJNS5_1CILi128EEENS7_ILi48EEENS7_ILi256EEEEEELi256ENS_10bfloat16_tEfNS_4arch4Sm80ELb0ELb1ELb0ELb0ELb0ELb0ELb1ELb0EEENS1_21CollectiveEpilogueFwdINS6_IJS8_SA_S9_EEENS6_IJNS7_ILi1EEESI_SI_EEESC_SE_Li256ELb0ELb1ELb0ELb0EEENS1_19SingleTileSchedulerILb0ELb0ELb1ELi128EEEEEEEEEvNT_6ParamsE)
        /*0164*/ 	.word	0x00000000


	//----- nvinfo : EIATTR_REGCOUNT
	.align		4
.L_70:
        /*0168*/ 	.byte	0x04, 0x2f
        /*016a*/ 	.short	(.L_72 - .L_71)
	.align		4
.L_71:
        /*016c*/ 	.word	index@(_ZN7cutlass13device_kernelIN5flash19enable_sm80_to_sm89INS1_16FlashAttnFwdSm80INS1_25CollectiveMainloopFwdSm80ILi8ELi1ELb0EN4cute5tupleIJNS5_1CILi128EEENS7_ILi32EEENS7_ILi256EEEEEELi256ENS_10bfloat16_tEfNS_4arch4Sm80ELb0ELb0ELb0ELb1ELb0ELb1ELb1ELb0EEENS1_21CollectiveEpilogueFwdINS6_IJS8_SA_S9_EEENS6_IJNS7_ILi1EEESI_SI_EEESC_SE_Li256ELb1ELb1ELb0ELb0EEENS1_19SingleTileSchedulerILb1ELb0ELb1ELi128EEEEEEEEEvNT_6ParamsE)
        /*0170*/ 	.word	0x00000004


	//----- nvinfo : EIATTR_FRAME_SIZE
	.align		4
.L_72:
        /*0174*/ 	.byte	0x04, 0x11
        /*0176*/ 	.short	(.L_74 - .L_73)
	.align		4
.L_73:
        /*0178*/ 	.word	index@(_ZN7cutlass13device_kernelIN5flash19enable_sm80_to_sm89INS1_16FlashAttnFwdSm80INS1_25CollectiveMainloopFwdSm80ILi8ELi1ELb0EN4cute5tupleIJNS5_1CILi128EEENS7_ILi32EEENS7_ILi256EEEEEELi256ENS_10bfloat16_tEfNS_4arch4Sm80ELb0ELb0ELb0ELb1ELb0ELb1ELb1ELb0EEENS1_21CollectiveEpilogueFwdINS6_IJS8_SA_S9_EEENS6_IJNS7_ILi1EEESI_SI_EEESC_SE_Li256ELb1ELb1ELb0ELb0EEENS1_19SingleTileSchedulerILb1ELb0ELb1ELi128EEEEEEEEEvNT_6ParamsE)
        /*017c*/ 	.word	0x00000000


	//----- nvinfo : EIATTR_REGCOUNT
	.align		4
.L_74:
        /*0180*/ 	.byte	0x04, 0x2f
        /*0182*/ 	.short	(.L_76 - .L_75)
	.align		4
.L_75:
        /*0184*/ 	.word	index@(_ZN7cutlass13device_kernelIN5flash19enable_sm80_to_sm89INS1_16FlashAttnFwdSm80INS1_25CollectiveMainloopFwdSm80ILi8ELi1ELb1EN4cute5tupleIJNS5_1CILi128EEENS7_ILi64EEENS7_ILi256EEEEEELi256ENS_10bfloat16_tEfNS_4arch4Sm80ELb0ELb0ELb0ELb1ELb0ELb0ELb1ELb0EEENS1_21CollectiveEpilogueFwdINS6_IJS8_SA_S9_EEENS6_IJNS7_ILi1EEESI_SI_EEESC_SE_Li256ELb1ELb1ELb0ELb0EEENS1_19SingleTileSchedulerILb1ELb0ELb1ELi128EEEEEEEEEvNT_6ParamsE)
        /*0188*/ 	.word	0x00000004


	//----- nvinfo : EIATTR_FRAME_SIZE
	.align		4
.L_76:
        /*018c*/ 	.byte	0x04, 0x11
        /*018e*/ 	.short	(.L_78 - .L_77)
	.align		4
.L_77:
        /*0190*/ 	.word	index@(_ZN7cutlass13device_kernelIN5flash19enable_sm80_to_sm89INS1_16FlashAttnFwdSm80INS1_25CollectiveMainloopFwdSm80ILi8ELi1ELb1EN4cute5tupleIJNS5_1CILi128EEENS7_ILi64EEENS7_ILi256EEEEEELi256ENS_10bfloat16_tEfNS_4arch4Sm80ELb0ELb0ELb0ELb1ELb0ELb0ELb1ELb0EEENS1_21CollectiveEpilogueFwdINS6_IJS8_SA_S9_EEENS6_IJNS7_ILi1EEESI_SI_EEESC_SE_Li256ELb1ELb1ELb0ELb0EEENS1_19SingleTileSchedulerILb1ELb0ELb1ELi128EEEEEEEEEvNT_6ParamsE)
        /*0194*/ 	.word	0x00000000


	//----- nvinfo : EIATTR_REGCOUNT
	.align		4
.L_78:
        /*0198*/ 	.byte	0x04, 0x2f
        /*019a*/ 	.short	(.L_80 - .L_79)
	.align		4
.L_79:
        /*019c*/ 	.word	index@(_ZN7cutlass13device_kernelIN5flash19enable_sm80_to_sm89INS1_16FlashAttnFwdSm80INS1_25CollectiveMainloopFwdSm80ILi8ELi1ELb1EN4cute5tupleIJNS5_1CILi128EEENS7_ILi64EEENS7_ILi256EEEEEELi256ENS_10bfloat16_tEfNS_4arch4Sm80ELb0ELb0ELb0ELb0ELb0ELb0ELb1ELb0EEENS1_21CollectiveEpilogueFwdINS6_IJS8_SA_S9_EEENS6_IJNS7_ILi1EEESI_SI_EEESC_SE_Li256ELb0ELb1ELb0ELb0EEENS1_19SingleTileSchedulerILb0ELb0ELb1ELi128EEEEEEEEEvNT_6ParamsE)
        /*01a0*/ 	.word	0x00000004


	//----- nvinfo : EIATTR_FRAME_SIZE
	.align		4
.L_80:
        /*01a4*/ 	.byte	0x04, 0x11
        /*01a6*/ 	.short	(.L_82 - .L_81)
	.align		4
.L_81:
        /*01a8*/ 	.word	index@(_ZN7cutlass13device_kernelIN5flash19enable_sm80_to_sm89INS1_16FlashAttnFwdSm80INS1_25CollectiveMainloopFwdSm80ILi8ELi1ELb1EN4cute5tupleIJNS5_1CILi128EEENS7_ILi64EEENS7_ILi256EEEEEELi256ENS_10bfloat16_tEfNS_4arch4Sm80ELb0ELb0ELb0ELb0ELb0ELb0ELb1ELb0EEENS1_21CollectiveEpilogueFwdINS6_IJS8_SA_S9_EEENS6_IJNS7_ILi1EEESI_SI_EEESC_SE_Li256ELb0ELb1ELb0ELb0EEENS1_19SingleTileSchedulerILb0ELb0ELb1ELi128EEEEEEEEEvNT_6ParamsE)
        /*01ac*/ 	.word	0x00000000


	//----- nvinfo : EIATTR_MIN_STACK_SIZE
	.align		4
.L_82:
        /*01b0*/ 	.byte	0x04, 0x12
        /*01b2*/ 	.short	(.L_84 - .L_83)
	.align		4
.L_83:
        /*01b4*/ 	.word	index@(_ZN7cutlass13device_kernelIN5flash19enable_sm80_to_sm89INS1_16FlashAttnFwdSm80INS1_25CollectiveMainloopFwdSm80ILi8ELi1ELb1EN4cute5tupleIJNS5_1CILi128EEENS7_ILi64EEENS7_ILi256EEEEEELi256ENS_10bfloat16_tEfNS_4arch4Sm80ELb0ELb0ELb0ELb0ELb0ELb0ELb1ELb0EEENS1_21CollectiveEpilogueFwdINS6_IJS8_SA_S9_EEENS6_IJNS7_ILi1EEESI_SI_EEESC_SE_Li256ELb0ELb1ELb0ELb0EEENS1_19SingleTileSchedulerILb0ELb0ELb1ELi128EEEEEEEEEvNT_6ParamsE)
        /*01b8*/ 	.word	0x00000000


	//----- nvinfo : EIATTR_MIN_STACK_SIZE
	.align		4
.L_84:
        /*01bc*/ 	.byte	0x04, 0x12
        /*01be*/ 	.short	(.L_86 - .L_85)
	.align		4
.L_85:
        /*01c0*/ 	.word	index@(_ZN7cutlass13device_kernelIN5flash19enable_sm80_to_sm89INS1_16FlashAttnFwdSm80INS1_25CollectiveMainloopFwdSm80ILi8ELi1ELb1EN4cute5tupleIJNS5_1CILi128EEENS7_ILi64EEENS7_ILi256EEEEEELi256ENS_10bfloat16_tEfNS_4arch4Sm80ELb0ELb0ELb0ELb1ELb0ELb0ELb1ELb0EEENS1_21CollectiveEpilogueFwdINS6_IJS8_SA_S9_EEENS6_IJNS7_ILi1EEESI_SI_EEESC_SE_Li256ELb1ELb1ELb0ELb0EEENS1_19SingleTileSchedulerILb1ELb0ELb1ELi128EEEEEEEEEvNT_6ParamsE)
        /*01c4*/ 	.word	0x00000000


	//----- nvinfo : EIATTR_MIN_STACK_SIZE
	.align		4
.L_86:
        /*01c8*/ 	.byte	0x04, 0x12
        /*01ca*/ 	.short	(.L_88 - .L_87)
	.align		4
.L_87:
        /*01cc*/ 	.word	index@(_ZN7cutlass13device_kernelIN5flash19enable_sm80_to_sm89INS1_16FlashAttnFwdSm80INS1_25CollectiveMainloopFwdSm80ILi8ELi1ELb0EN4cute5tupleIJNS5_1CILi128EEENS7_ILi32EEENS7_ILi256EEEEEELi256ENS_10bfloat16_tEfNS_4arch4Sm80ELb0ELb0ELb0ELb1ELb0ELb1ELb1ELb0EEENS1_21CollectiveEpilogueFwdINS6_IJS8_SA_S9_EEENS6_IJNS7_ILi1EEESI_SI_EEESC_SE_Li256ELb1ELb1ELb0ELb0EEENS1_19SingleTileSchedulerILb1ELb0ELb1ELi128EEEEEEEEEvNT_6ParamsE)
        /*01d0*/ 	.word	0x00000000


	//----- nvinfo : EIATTR_MIN_STACK_SIZE
	.align		4
.L_88:
        /*01d4*/ 	.byte	0x04, 0x12
        /*01d6*/ 	.short	(.L_90 - .L_89)
	.align		4
.L_89:
        /*01d8*/ 	.word	index@(_ZN7cutlass13device_kernelIN5flash19enable_sm80_to_sm89INS1_16FlashAttnFwdSm80INS1_25CollectiveMainloopFwdSm80ILi8ELi1ELb1EN4cute5tupleIJNS5_1CILi128EEENS7_ILi48EEENS7_ILi256EEEEEELi256ENS_10bfloat16_tEfNS_4arch4Sm80ELb0ELb1ELb0ELb0ELb0ELb0ELb1ELb0EEENS1_21CollectiveEpilogueFwdINS6_IJS8_SA_S9_EEENS6_IJNS7_ILi1EEESI_SI_EEESC_SE_Li256ELb0ELb1ELb0ELb0EEENS1_19SingleTileSchedulerILb0ELb0ELb1ELi128EEEEEEEEEvNT_6ParamsE)
        /*01dc*/ 	.word	0x00000000


	//----- nvinfo : EIATTR_MIN_STACK_SIZE
	.align		4
.L_90:
        /*01e0*/ 	.byte	0x04, 0x12
        /*01e2*/ 	.short	(.L_92 - .L_91)
	.align		4
.L_91:
        /*01e4*/ 	.word	index@(_ZN7cutlass13device_kernelIN5flash19enable_sm80_to_sm89INS1_16FlashAttnFwdSm80INS1_25CollectiveMainloopFwdSm80ILi8ELi1ELb1EN4cute5tupleIJNS5_1CILi128EEENS7_ILi48EEENS7_ILi256EEEEEELi256ENS_10bfloat16_tEfNS_4arch4Sm80ELb0ELb1ELb0ELb1ELb0ELb0ELb1ELb0EEENS1_21CollectiveEpilogueFwdINS6_IJS8_SA_S9_EEENS6_IJNS7_ILi1EEESI_SI_EEESC_SE_Li256ELb1ELb1ELb0ELb0EEENS1_19SingleTileSchedulerILb1ELb0ELb1ELi128EEEEEEEEEvNT_6ParamsE)
        /*01e8*/ 	.word	0x00000000


	//----- nvinfo : EIATTR_MIN_STACK_SIZE
	.align		4
.L_92:
        /*01ec*/ 	.byte	0x04, 0x12
        /*01ee*/ 	.short	(.L_94 - .L_93)
	.align		4
.L_93:
        /*01f0*/ 	.word	index@(_ZN7cutlass13device_kernelIN5flash19enable_sm80_to_sm89INS1_16FlashAttnFwdSm80INS1_25CollectiveMainloopFwdSm80ILi8ELi1ELb0EN4cute5tupleIJNS5_1CILi128EEENS7_ILi32EEENS7_ILi256EEEEEELi256ENS_10bfloat16_tEfNS_4arch4Sm80ELb0ELb1ELb0ELb1ELb0ELb1ELb1ELb0EEENS1_21CollectiveEpilogueFwdINS6_IJS8_SA_S9_EEENS6_IJNS7_ILi1EEESI_SI_EEESC_SE_Li256ELb1ELb1ELb0ELb0EEENS1_19SingleTileSchedulerILb1ELb0ELb1ELi128EEEEEEEEEvNT_6ParamsE)
        /*01f4*/ 	.word	0x00000000


	//----- nvinfo : EIATTR_MIN_STACK_SIZE
	.align		4
.L_94:
        /*01f8*/ 	.byte	0x04, 0x12
        /*01fa*/ 	.short	(.L_96 - .L_95)
	.align		4
.L_95:
        /*01fc*/ 	.word	index@(_ZN7cutlass13device_kernelIN5flash19enable_sm80_to_sm89INS1_16FlashAttnFwdSm80INS1_25CollectiveMainloopFwdSm80ILi8ELi1ELb1EN4cute5tupleIJNS5_1CILi128EEENS7_ILi64EEENS7_ILi256EEEEEELi256ENS_10bfloat16_tEfNS_4arch4Sm80ELb1ELb0ELb0ELb0ELb0ELb0ELb1ELb0EEENS1_21CollectiveEpilogueFwdINS6_IJS8_SA_S9_EEENS6_IJNS7_ILi1EEESI_SI_EEESC_SE_Li256ELb0ELb1ELb0ELb0EEENS1_30DynamicPersistentTileSchedulerILi256ELi256ELb0ELb1ELb0EEEEEEEEEvNT_6ParamsE)
        /*0200*/ 	.word	0x00000000


	//----- nvinfo : EIATTR_MIN_STACK_SIZE
	.align		4
.L_96:
        /*0204*/ 	.byte	0x04, 0x12
        /*0206*/ 	.short	(.L_98 - .L_97)
	.align		4
.L_97:
        /*0208*/ 	.word	index@(_ZN7cutlass13device_kernelIN5flash19enable_sm80_to_sm89INS1_16FlashAttnFwdSm80INS1_25CollectiveMainloopFwdSm80ILi8ELi1ELb1EN4cute5tupleIJNS5_1CILi128EEENS7_ILi64EEENS7_ILi256EEEEEELi256ENS_10bfloat16_tEfNS_4arch4Sm80ELb1ELb0ELb0ELb1ELb0ELb0ELb1ELb0EEENS1_21CollectiveEpilogueFwdINS6_IJS8_SA_S9_EEENS6_IJNS7_ILi1EEESI_SI_EEESC_SE_Li256ELb1ELb1ELb0ELb0EEENS1_19SingleTileSchedulerILb1ELb0ELb1ELi128EEEEEEEEEvNT_6ParamsE)
        /*020c*/ 	.word	0x00000000


	//----- nvinfo : EIATTR_MIN_STACK_SIZE
	.align		4
.L_98:
        /*0210*/ 	.byte	0x04, 0x12
        /*0212*/ 	.short	(.L_100 - .L_99)
	.align		4
.L_99:
        /*0214*/ 	.word	index@(_ZN7cutlass13device_kernelIN5flash19enable_sm80_to_sm89INS1_16FlashAttnFwdSm80INS1_25CollectiveMainloopFwdSm80ILi8ELi1ELb0EN4cute5tupleIJNS5_1CILi128EEENS7_ILi32EEENS7_ILi256EEEEEELi256ENS_10bfloat16_tEfNS_4arch4Sm80ELb1ELb0ELb0ELb1ELb0ELb1ELb1ELb0EEENS1_21CollectiveEpilogueFwdINS6_IJS8_SA_S9_EEENS6_IJNS7_ILi1EEESI_SI_EEESC_SE_Li256ELb1ELb1ELb0ELb0EEENS1_19SingleTileSchedulerILb1ELb0ELb1ELi128EEEEEEEEEvNT_6ParamsE)
        /*0218*/ 	.word	0x00000000


	//----- nvinfo : EIATTR_MIN_STACK_SIZE
	.align		4
.L_100:
        /*021c*/ 	.byte	0x04, 0x12
        /*021e*/ 	.short	(.L_102 - .L_101)
	.align		4
.L_101:
        /*0220*/ 	.word	index@(_ZN7cutlass13device_kernelIN5flash19enable_sm80_to_sm89INS1_16FlashAttnFwdSm80INS1_25CollectiveMainloopFwdSm80ILi8ELi1ELb0EN4cute5tupleIJNS5_1CILi128EEENS7_ILi96EEENS7_ILi256EEEEEELi256ENS_10bfloat16_tEfNS_4arch4Sm80ELb0ELb0ELb0ELb0ELb0ELb0ELb1ELb0EEENS1_21CollectiveEpilogueFwdINS6_IJS8_SA_S9_EEENS6_IJNS7_ILi1EEESI_SI_EEESC_SE_Li256ELb0ELb1ELb0ELb0EEENS1_19SingleTileSchedulerILb0ELb0ELb1ELi128EEEEEEEEEvNT_6ParamsE)
        /*0224*/ 	.word	0x00000000


	//----- nvinfo : EIATTR_MIN_STACK_SIZE
	.align		4
.L_102:
        /*0228*/ 	.byte	0x04, 0x12
        /*022a*/ 	.short	(.L_104 - .L_103)
	.align		4
.L_103:
        /*022c*/ 	.word	index@(_ZN7cutlass13device_kernelIN5flash19enable_sm80_to_sm89INS1_16FlashAttnFwdSm80INS1_25CollectiveMainloopFwdSm80ILi8ELi1ELb0EN4cute5tupleIJNS5_1CILi128EEENS7_ILi96EEENS7_ILi256EEEEEELi256ENS_10bfloat16_tEfNS_4arch4Sm80ELb0ELb0ELb0ELb1ELb0ELb0ELb1ELb0EEENS1_21CollectiveEpilogueFwdINS6_IJS8_SA_S9_EEENS6_IJNS7_ILi1EEESI_SI_EEESC_SE_Li256ELb1ELb1ELb0ELb0EEENS1_19SingleTileSchedulerILb1ELb0ELb1ELi128EEEEEEEEEvNT_6ParamsE)
        /*0230*/ 	.word	0x00000000


	//----- nvinfo : EIATTR_MIN_STACK_SIZE
	.align		4
.L_104:
        /*0234*/ 	.byte	0x04, 0x12
        /*0236*/ 	.short	(.L_106 - .L_105)
	.align		4
.L_105:
        /*0238*/ 	.word	index@(_ZN7cutlass13device_kernelIN5flash19enable_sm80_to_sm89INS1_16FlashAttnFwdSm80INS1_25CollectiveMainloopFwdSm80ILi8ELi1ELb0EN4cute5tupleIJNS5_1CILi128EEENS7_ILi48EEENS7_ILi256EEEEEELi256ENS_10bfloat16_tEfNS_4arch4Sm80ELb0ELb0ELb0ELb1ELb0ELb1ELb1ELb0EEENS1_21CollectiveEpilogueFwdINS6_IJS8_SA_S9_EEENS6_IJNS7_ILi1EEESI_SI_EEESC_SE_Li256ELb1ELb1ELb0ELb0EEENS1_19SingleTileSchedulerILb1ELb0ELb1ELi128EEEEEEEEEvNT_6ParamsE)
        /*023c*/ 	.word	0x00000000


	//----- nvinfo : EIATTR_MIN_STACK_SIZE
	.align		4
.L_106:
        /*0240*/ 	.byte	0x04, 0x12
        /*0242*/ 	.short	(.L_108 - .L_107)
	.align		4
.L_107:
        /*0244*/ 	.word	index@(_ZN7cutlass13device_kernelIN5flash19enable_sm80_to_sm89INS1_16FlashAttnFwdSm80INS1_25CollectiveMainloopFwdSm80ILi8ELi1ELb0EN4cute5tupleIJNS5_1CILi128EEENS7_ILi64EEENS7_ILi256EEEEEELi256ENS_10bfloat16_tEfNS_4arch4Sm80ELb0ELb1ELb0ELb0ELb0ELb0ELb1ELb0EEENS1_21CollectiveEpilogueFwdINS6_IJS8_SA_S9_EEENS6_IJNS7_ILi1EEESI_SI_EEESC_SE_Li256ELb0ELb1ELb0ELb0EEENS1_19SingleTileSchedulerILb0ELb0ELb1ELi128EEEEEEEEEvNT_6ParamsE)
        /*0248*/ 	.word	0x00000000


	//----- nvinfo : EIATTR_MIN_STACK_SIZE
	.align		4
.L_108:
        /*024c*/ 	.byte	0x04, 0x12
        /*024e*/ 	.short	(.L_110 - .L_109)
	.align		4
.L_109:
        /*0250*/ 	.word	index@(_ZN7cutlass13device_kernelIN5flash19enable_sm80_to_sm89INS1_16FlashAttnFwdSm80INS1_25CollectiveMainloopFwdSm80ILi8ELi1ELb0EN4cute5tupleIJNS5_1CILi128EEENS7_ILi64EEENS7_ILi256EEEEEELi256ENS_10bfloat16_tEfNS_4arch4Sm80ELb0ELb1ELb0ELb1ELb0ELb0ELb1ELb0EEENS1_21CollectiveEpilogueFwdINS6_IJS8_SA_S9_EEENS6_IJNS7_ILi1EEESI_SI_EEESC_SE_Li256ELb1ELb1ELb0ELb0EEENS1_19SingleTileSchedulerILb1ELb0ELb1ELi128EEEEEEEEEvNT_6ParamsE)
        /*0254*/ 	.word	0x00000000


	//----- nvinfo : EIATTR_MIN_STACK_SIZE
	.align		4
.L_110:
        /*0258*/ 	.byte	0x04, 0x12
        /*025a*/ 	.short	(.L_112 - .L_111)
	.align		4
.L_111:
        /*025c*/ 	.word	index@(_ZN7cutlass13device_kernelIN5flash19enable_sm80_to_sm89INS1_16FlashAttnFwdSm80INS1_25CollectiveMainloopFwdSm80ILi8ELi1ELb0EN4cute5tupleIJNS5_1CILi128EEENS7_ILi48EEENS7_ILi256EEEEEELi256ENS_10bfloat16_tEfNS_4arch4Sm80ELb0ELb1ELb0ELb1ELb0ELb1ELb1ELb0EEENS1_21CollectiveEpilogueFwdINS6_IJS8_SA_S9_EEENS6_IJNS7_ILi1EEESI_SI_EEESC_SE_Li256ELb1ELb1ELb0ELb0EEENS1_19SingleTileSchedulerILb1ELb0ELb1ELi128EEEEEEEEEvNT_6ParamsE)
        /*0260*/ 	.word	0x00000000


	//----- nvinfo : EIATTR_MIN_STACK_SIZE
	.align		4
.L_112:
        /*0264*/ 	.byte	0x04, 0x12
        /*0266*/ 	.short	(.L_114 - .L_113)
	.align		4
.L_113:
        /*0268*/ 	.word	index@(_ZN7cutlass13device_kernelIN5flash19enable_sm80_to_sm89INS1_16FlashAttnFwdSm80INS1_25CollectiveMainloopFwdSm80ILi8ELi1ELb0EN4cute5tupleIJNS5_1CILi128EEENS7_ILi96EEENS7_ILi256EEEEEELi256ENS_10bfloat16_tEfNS_4arch4Sm80ELb1ELb0ELb0ELb0ELb0ELb0ELb1ELb0EEENS1_21CollectiveEpilogueFwdINS6_IJS8_SA_S9_EEENS6_IJNS7_ILi1EEESI_SI_EEESC_SE_Li256ELb0ELb1ELb0ELb0EEENS1_30DynamicPersistentTileSchedulerILi256ELi256ELb0ELb1ELb0EEEEEEEEEvNT_6ParamsE)
        /*026c*/ 	.word	0x00000000


	//----- nvinfo : EIATTR_MIN_STACK_SIZE
	.align		4
.L_114:
        /*0270*/ 	.byte	0x04, 0x12
        /*0272*/ 	.short	(.L_116 - .L_115)
	.align		4
.L_115:
        /*0274*/ 	.word	index@(_ZN7cutlass13device_kernelIN5flash19enable_sm80_to_sm89INS1_16FlashAttnFwdSm80INS1_25CollectiveMainloopFwdSm80ILi8ELi1ELb0EN4cute5tupleIJNS5_1CILi128EEENS7_ILi96EEENS7_ILi256EEEEEELi256ENS_10bfloat16_tEfNS_4arch4Sm80ELb1ELb0ELb0ELb1ELb0ELb0ELb1ELb0EEENS1_21CollectiveEpilogueFwdINS6_IJS8_SA_S9_EEENS6_IJNS7_ILi1EEESI_SI_EEESC_SE_Li256ELb1ELb1ELb0ELb0EEENS1_19SingleTileSchedulerILb1ELb0ELb1ELi128EEEEEEEEEvNT_6ParamsE)
        /*0278*/ 	.word	0x00000000


	//----- nvinfo : EIATTR_MIN_STACK_SIZE
	.align		4
.L_116:
        /*027c*/ 	.byte	0x04, 0x12
        /*027e*/ 	.short	(.L_118 - .L_117)
	.align		4
.L_117:
        /*0280*/ 	.word	index@(_ZN7cutlass13device_kernelIN5flash19enable_sm80_to_sm89INS1_16FlashAttnFwdSm80INS1_25CollectiveMainloopFwdSm80ILi8ELi1ELb0EN4cute5tupleIJNS5_1CILi128EEENS7_ILi48EEENS7_ILi256EEEEEELi256ENS_10bfloat16_tEfNS_4arch4Sm80ELb1ELb0ELb0ELb1ELb0ELb1ELb1ELb0EEENS1_21CollectiveEpilogueFwdINS6_IJS8_SA_S9_EEENS6_IJNS7_ILi1EEESI_SI_EEESC_SE_Li256ELb1ELb1ELb0ELb0EEENS1_19SingleTileSchedulerILb1ELb0ELb1ELi128EEEEEEEEEvNT_6ParamsE)
        /*0284*/ 	.word	0x00000000
.L_118:


//--------------------- .nv.compat                --------------------------
	.section	.nv.compat,"",@"SHT_CUDA_COMPAT_INFO"
	.align	4
        /*0000*/ 	.byte	0x02, 0x09, 0x01, 0x00, 0x02, 0x02, 0x01, 0x00, 0x02, 0x05, 0x05, 0x00, 0x03, 0x07, 0x01, 0x01
        /*0010*/ 	.byte	0x02, 0x03, 0x00, 0x00, 0x02, 0x06, 0x01, 0x00, 0x04, 0x0b, 0x08, 0x00, 0x00, 0x00, 0x00, 0x00
        /*0020*/ 	.byte	0x00, 0x00, 0x00, 0x00


//--------------------- .nv.info._ZN7cutlass13device_kernelIN5flash19enable_sm80_to_sm89INS1_16FlashAttnFwdSm80INS1_25CollectiveMainloopFwdSm80ILi8ELi1ELb1EN4cute5tupleIJNS5_1CILi128EEENS7_ILi64EEENS7_ILi256EEEEEELi256ENS_10bfloat16_tEfNS_4arch4Sm80ELb0ELb0ELb0ELb0ELb0ELb0ELb1ELb0EEENS1_21CollectiveEpilogueFwdINS6_IJS8_SA_S9_EEENS6_IJNS7_ILi1EEESI_SI_EEESC_SE_Li256ELb0ELb1ELb0ELb0EEENS1_19SingleTileSchedulerILb0ELb0ELb1ELi128EEEEEEEEEvNT_6ParamsE --------------------------
	.section	.nv.info._ZN7cutlass13device_kernelIN5flash19enable_sm80_to_sm89INS1_16FlashAttnFwdSm80INS1_25CollectiveMainloopFwdSm80ILi8ELi1ELb1EN4cute5tupleIJNS5_1CILi128EEENS7_ILi64EEENS7_ILi256EEEEEELi256ENS_10bfloat16_tEfNS_4arch4Sm80ELb0ELb0ELb0ELb0ELb0ELb0ELb1ELb0EEENS1_21CollectiveEpilogueFwdINS6_IJS8_SA_S9_EEENS6_IJNS7_ILi1EEESI_SI_EEESC_SE_Li256ELb0ELb1ELb0ELb0EEENS1_19SingleTileSchedulerILb0ELb0ELb1ELi128EEEEEEEEEvNT_6ParamsE,"",@"SHT_CUDA_INFO"
	.sectionflags	@""
	.align	4


	//----- nvinfo : EIATTR_CUDA_API_VERSION
	.align		4
        /*0000*/ 	.byte	0x04, 0x37
        /*0002*/ 	.short	(.L_120 - .L_119)
.L_119:
        /*0004*/ 	.word	0x00000082


	//----- nvinfo : EIATTR_KPARAM_INFO
	.align		4
.L_120:
        /*0008*/ 	.byte	0x04, 0x17
        /*000a*/ 	.short	(.L_122 - .L_121)
.L_121:
        /*000c*/ 	.word	0x00000000
        /*0010*/ 	.short	0x0000
        /*0012*/ 	.short	0x0000
        /*0014*/ 	.byte	0x00, 0xf0, 0x61, 0x10


	//----- nvinfo : EIATTR_SPARSE_MMA_MASK
	.align		4
.L_122:
        /*0018*/ 	.byte	0x03, 0x50
        /*001a*/ 	.short	0x0000


	//----- nvinfo : EIATTR_MAXREG_COUNT
	.align		4
        /*001c*/ 	.byte	0x03, 0x1b
        /*001e*/ 	.short	0x00ff


	//----- nvinfo : EIATTR_MERCURY_ISA_VERSION
	.align		4
        /*0020*/ 	.byte	0x03, 0x5f
        /*0022*/ 	.short	0x0101


	//----- nvinfo : EIATTR_EXIT_INSTR_OFFSETS
	.align		4
        /*0024*/ 	.byte	0x04, 0x1c
        /*0026*/ 	.short	(.L_124 - .L_123)


	//   ....[0]....
.L_123:
        /*0028*/ 	.word	0x00000010


	//----- nvinfo : EIATTR_MAX_THREADS
	.align		4
.L_124:
        /*002c*/ 	.byte	0x04, 0x05
        /*002e*/ 	.short	(.L_126 - .L_125)
.L_125:
        /*0030*/ 	.word	0x00000100
        /*0034*/ 	.word	0x00000001
        /*0038*/ 	.word	0x00000001


	//----- nvinfo : EIATTR_CBANK_PARAM_SIZE
	.align		4
.L_126:
        /*003c*/ 	.byte	0x03, 0x19
        /*003e*/ 	.short	0x0418


	//----- nvinfo : EIATTR_PARAM_CBANK
	.align		4
        /*0040*/ 	.byte	0x04, 0x0a
        /*0042*/ 	.short	(.L_128 - .L_127)
	.align		4
.L_127:
        /*0044*/ 	.word	index@(.nv.constant0._ZN7cutlass13device_kernelIN5flash19enable_sm80_to_sm89INS1_16FlashAttnFwdSm80INS1_25CollectiveMainloopFwdSm80ILi8ELi1ELb1EN4cute5tupleIJNS5_1CILi128EEENS7_ILi64EEENS7_ILi256EEEEEELi256ENS_10bfloat16_tEfNS_4arch4Sm80ELb0ELb0ELb0ELb0ELb0ELb0ELb1ELb0EEENS1_21CollectiveEpilogueFwdINS6_IJS8_SA_S9_EEENS6_IJNS7_ILi1EEESI_SI_EEESC_SE_Li256ELb0ELb1ELb0ELb0EEENS1_19SingleTileSchedulerILb0ELb0ELb1ELi128EEEEEEEEEvNT_6ParamsE)
        /*0048*/ 	.short	0x0210
        /*004a*/ 	.short	0x0418


	//----- nvinfo : EIATTR_SW_WAR
	.align		4
.L_128:
        /*004c*/ 	.byte	0x04, 0x36
        /*004e*/ 	.short	(.L_130 - .L_129)
.L_129:
        /*0050*/ 	.word	0x00000008
.L_130:


//--------------------- .nv.info._ZN7cutlass13device_kernelIN5flash19enable_sm80_to_sm89INS1_16FlashAttnFwdSm80INS1_25CollectiveMainloopFwdSm80ILi8ELi1ELb1EN4cute5tupleIJNS5_1CILi128EEENS7_ILi64EEENS7_ILi256EEEEEELi256ENS_10bfloat16_tEfNS_4arch4Sm80ELb0ELb0ELb0ELb1ELb0ELb0ELb1ELb0EEENS1_21CollectiveEpilogueFwdINS6_IJS8_SA_S9_EEENS6_IJNS7_ILi1EEESI_SI_EEESC_SE_Li256ELb1ELb1ELb0ELb0EEENS1_19SingleTileSchedulerILb1ELb0ELb1ELi128EEEEEEEEEvNT_6ParamsE --------------------------
	.section	.nv.info._ZN7cutlass13device_kernelIN5flash19enable_sm80_to_sm89INS1_16FlashAttnFwdSm80INS1_25CollectiveMainloopFwdSm80ILi8ELi1ELb1EN4cute5tupleIJNS5_1CILi128EEENS7_ILi64EEENS7_ILi256EEEEEELi256ENS_10bfloat16_tEfNS_4arch4Sm80ELb0ELb0ELb0ELb1ELb0ELb0ELb1ELb0EEENS1_21CollectiveEpilogueFwdINS6_IJS8_SA_S9_EEENS6_IJNS7_ILi1EEESI_SI_EEESC_SE_Li256ELb1ELb1ELb0ELb0EEENS1_19SingleTileSchedulerILb1ELb0ELb1ELi128EEEEEEEEEvNT_6ParamsE,"",@"SHT_CUDA_INFO"
	.sectionflags	@""
	.align	4


	//----- nvinfo : EIATTR_CUDA_API_VERSION
	.align		4
        /*0000*/ 	.byte	0x04, 0x37
        /*0002*/ 	.short	(.L_132 - .L_131)
.L_131:
        /*0004*/ 	.word	0x00000082


	//----- nvinfo : EIATTR_KPARAM_INFO
	.align		4
.L_132:
        /*0008*/ 	.byte	0x04, 0x17
        /*000a*/ 	.short	(.L_134 - .L_133)
.L_133:
        /*000c*/ 	.word	0x00000000
        /*0010*/ 	.short	0x0000
        /*0012*/ 	.short	0x0000
        /*0014*/ 	.byte	0x00, 0xf0, 0x61, 0x10


	//----- nvinfo : EIATTR_SPARSE_MMA_MASK
	.align		4
.L_134:
        /*0018*/ 	.byte	0x03, 0x50
        /*001a*/ 	.short	0x0000


	//----- nvinfo : EIATTR_MAXREG_COUNT
	.align		4
        /*001c*/ 	.byte	0x03, 0x1b
        /*001e*/ 	.short	0x00ff


	//----- nvinfo : EIATTR_MERCURY_ISA_VERSION
	.align		4
        /*0020*/ 	.byte	0x03, 0x5f
        /*0022*/ 	.short	0x0101


	//----- nvinfo : EIATTR_EXIT_INSTR_OFFSETS
	.align		4
        /*0024*/ 	.byte	0x04, 0x1c
        /*0026*/ 	.short	(.L_136 - .L_135)


	//   ....[0]....
.L_135:
        /*0028*/ 	.word	0x00000010


	//----- nvinfo : EIATTR_MAX_THREADS
	.align		4
.L_136:
        /*002c*/ 	.byte	0x04, 0x05
        /*002e*/ 	.short	(.L_138 - .L_137)
.L_137:
        /*0030*/ 	.word	0x00000100
        /*0034*/ 	.word	0x00000001
        /*0038*/ 	.word	0x00000001


	//----- nvinfo : EIATTR_CBANK_PARAM_SIZE
	.align		4
.L_138:
        /*003c*/ 	.byte	0x03, 0x19
        /*003e*/ 	.short	0x0418


	//----- nvinfo : EIATTR_PARAM_CBANK
	.align		4
        /*0040*/ 	.byte	0x04, 0x0a
        /*0042*/ 	.short	(.L_140 - .L_139)
	.align		4
.L_139:
        /*0044*/ 	.word	index@(.nv.constant0._ZN7cutlass13device_kernelIN5flash19enable_sm80_to_sm89INS1_16FlashAttnFwdSm80INS1_25CollectiveMainloopFwdSm80ILi8ELi1ELb1EN4cute5tupleIJNS5_1CILi128EEENS7_ILi64EEENS7_ILi256EEEEEELi256ENS_10bfloat16_tEfNS_4arch4Sm80ELb0ELb0ELb0ELb1ELb0ELb0ELb1ELb0EEENS1_21CollectiveEpilogueFwdINS6_IJS8_SA_S9_EEENS6_IJNS7_ILi1EEESI_SI_EEESC_SE_Li256ELb1ELb1ELb0ELb0EEENS1_19SingleTileSchedulerILb1ELb0ELb1ELi128EEEEEEEEEvNT_6ParamsE)
        /*0048*/ 	.short	0x0210
        /*004a*/ 	.short	0x0418


	//----- nvinfo : EIATTR_SW_WAR
	.align		4
.L_140:
        /*004c*/ 	.byte	0x04, 0x36
        /*004e*/ 	.short	(.L_142 - .L_141)
.L_141:
        /*0050*/ 	.word	0x00000008
.L_142:


//--------------------- .nv.info._ZN7cutlass13device_kernelIN5flash19enable_sm80_to_sm89INS1_16FlashAttnFwdSm80INS1_25CollectiveMainloopFwdSm80ILi8ELi1ELb0EN4cute5tupleIJNS5_1CILi128EEENS7_ILi32EEENS7_ILi256EEEEEELi256ENS_10bfloat16_tEfNS_4arch4Sm80ELb0ELb0ELb0ELb1ELb0ELb1ELb1ELb0EEENS1_21CollectiveEpilogueFwdINS6_IJS8_SA_S9_EEENS6_IJNS7_ILi1EEESI_SI_EEESC_SE_Li256ELb1ELb1ELb0ELb0EEENS1_19SingleTileSchedulerILb1ELb0ELb1ELi128EEEEEEEEEvNT_6ParamsE --------------------------
	.section	.nv.info._ZN7cutlass13device_kernelIN5flash19enable_sm80_to_sm89INS1_16FlashAttnFwdSm80INS1_25CollectiveMainloopFwdSm80ILi8ELi1ELb0EN4cute5tupleIJNS5_1CILi128EEENS7_ILi32EEENS7_ILi256EEEEEELi256ENS_10bfloat16_tEfNS_4arch4Sm80ELb0ELb0ELb0ELb1ELb0ELb1ELb1ELb0EEENS1_21CollectiveEpilogueFwdINS6_IJS8_SA_S9_EEENS6_IJNS7_ILi1EEESI_SI_EEESC_SE_Li256ELb1ELb1ELb0ELb0EEENS1_19SingleTileSchedulerILb1ELb0ELb1ELi128EEEEEEEEEvNT_6ParamsE,"",@"SHT_CUDA_INFO"
	.sectionflags	@""
	.align	4


	//----- nvinfo : EIATTR_CUDA_API_VERSION
	.align		4
        /*0000*/ 	.byte	0x04, 0x37
        /*0002*/ 	.short	(.L_144 - .L_143)
.L_143:
        /*0004*/ 	.word	0x00000082


	//----- nvinfo : EIATTR_KPARAM_INFO
	.align		4
.L_144:
        /*0008*/ 	.byte	0x04, 0x17
        /*000a*/ 	.short	(.L_146 - .L_145)
.L_145:
        /*000c*/ 	.word	0x00000000
        /*0010*/ 	.short	0x0000
        /*0012*/ 	.short	0x0000
        /*0014*/ 	.byte	0x00, 0xf0, 0x61, 0x10


	//----- nvinfo : EIATTR_SPARSE_MMA_MASK
	.align		4
.L_146:
        /*0018*/ 	.byte	0x03, 0x50
        /*001a*/ 	.short	0x0000


	//----- nvinfo : EIATTR_MAXREG_COUNT
	.align		4
        /*001c*/ 	.byte	0x03, 0x1b
        /*001e*/ 	.short	0x00ff


	//----- nvinfo : EIATTR_MERCURY_ISA_VERSION
	.align		4
        /*0020*/ 	.byte	0x03, 0x5f
        /*0022*/ 	.short	0x0101


	//----- nvinfo : EIATTR_EXIT_INSTR_OFFSETS
	.align		4
        /*0024*/ 	.byte	0x04, 0x1c
        /*0026*/ 	.short	(.L_148 - .L_147)


	//   ....[0]....
.L_147:
        /*0028*/ 	.word	0x00000010


	//----- nvinfo : EIATTR_MAX_THREADS
	.align		4
.L_148:
        /*002c*/ 	.byte	0x04, 0x05
        /*002e*/ 	.short	(.L_150 - .L_149)
.L_149:
        /*0030*/ 	.word	0x00000100
        /*0034*/ 	.word	0x00000001
        /*0038*/ 	.word	0x00000001


	//----- nvinfo : EIATTR_CBANK_PARAM_SIZE
	.align		4
.L_150:
        /*003c*/ 	.byte	0x03, 0x19
        /*003e*/ 	.short	0x0418


	//----- nvinfo : EIATTR_PARAM_CBANK
	.align		4
        /*0040*/ 	.byte	0x04, 0x0a
        /*0042*/ 	.short	(.L_152 - .L_151)
	.align		4
.L_151:
        /*0044*/ 	.word	index@(.nv.constant0._ZN7cutlass13device_kernelIN5flash19enable_sm80_to_sm89INS1_16FlashAttnFwdSm80INS1_25CollectiveMainloopFwdSm80ILi8ELi1ELb0EN4cute5tupleIJNS5_1CILi128EEENS7_ILi32EEENS7_ILi256EEEEEELi256ENS_10bfloat16_tEfNS_4arch4Sm80ELb0ELb0ELb0ELb1ELb0ELb1ELb1ELb0EEENS1_21CollectiveEpilogueFwdINS6_IJS8_SA_S9_EEENS6_IJNS7_ILi1EEESI_SI_EEESC_SE_Li256ELb1ELb1ELb0ELb0EEENS1_19SingleTileSchedulerILb1ELb0ELb1ELi128EEEEEEEEEvNT_6ParamsE)
        /*0048*/ 	.short	0x0210
        /*004a*/ 	.short	0x0418


	//----- nvinfo : EIATTR_SW_WAR
	.align		4
.L_152:
        /*004c*/ 	.byte	0x04, 0x36
        /*004e*/ 	.short	(.L_154 - .L_153)
.L_153:
        /*0050*/ 	.word	0x00000008
.L_154:


//--------------------- .nv.info._ZN7cutlass13device_kernelIN5flash19enable_sm80_to_sm89INS1_16FlashAttnFwdSm80INS1_25CollectiveMainloopFwdSm80ILi8ELi1ELb1EN4cute5tupleIJNS5_1CILi128EEENS7_ILi48EEENS7_ILi256EEEEEELi256ENS_10bfloat16_tEfNS_4arch4Sm80ELb0ELb1ELb0ELb0ELb0ELb0ELb1ELb0EEENS1_21CollectiveEpilogueFwdINS6_IJS8_SA_S9_EEENS6_IJNS7_ILi1EEESI_SI_EEESC_SE_Li256ELb0ELb1ELb0ELb0EEENS1_19SingleTileSchedulerILb0ELb0ELb1ELi128EEEEEEEEEvNT_6ParamsE --------------------------
	.section	.nv.info._ZN7cutlass13device_kernelIN5flash19enable_sm80_to_sm89INS1_16FlashAttnFwdSm80INS1_25CollectiveMainloopFwdSm80ILi8ELi1ELb1EN4cute5tupleIJNS5_1CILi128EEENS7_ILi48EEENS7_ILi256EEEEEELi256ENS_10bfloat16_tEfNS_4arch4Sm80ELb0ELb1ELb0ELb0ELb0ELb0ELb1ELb0EEENS1_21CollectiveEpilogueFwdINS6_IJS8_SA_S9_EEENS6_IJNS7_ILi1EEESI_SI_EEESC_SE_Li256ELb0ELb1ELb0ELb0EEENS1_19SingleTileSchedulerILb0ELb0ELb1ELi128EEEEEEEEEvNT_6ParamsE,"",@"SHT_CUDA_INFO"
	.sectionflags	@""
	.align	4


	//----- nvinfo : EIATTR_CUDA_API_VERSION
	.align		4
        /*0000*/ 	.byte	0x04, 0x37
        /*0002*/ 	.short	(.L_156 - .L_155)
.L_155:
        /*0004*/ 	.word	0x00000082


	//----- nvinfo : EIATTR_KPARAM_INFO
	.align		4
.L_156:
        /*0008*/ 	.byte	0x04, 0x17
        /*000a*/ 	.short	(.L_158 - .L_157)
.L_157:
        /*000c*/ 	.word	0x00000000
        /*0010*/ 	.short	0x0000
        /*0012*/ 	.short	0x0000
        /*0014*/ 	.byte	0x00, 0xf0, 0x61, 0x10


	//----- nvinfo : EIATTR_SPARSE_MMA_MASK
	.align		4
.L_158:
        /*0018*/ 	.byte	0x03, 0x50
        /*001a*/ 	.short	0x0000


	//----- nvinfo : EIATTR_MAXREG_COUNT
	.align		4
        /*001c*/ 	.byte	0x03, 0x1b
        /*001e*/ 	.short	0x00ff


	//----- nvinfo : EIATTR_MERCURY_ISA_VERSION
	.align		4
        /*0020*/ 	.byte	0x03, 0x5f
        /*0022*/ 	.short	0x0101


	//----- nvinfo : EIATTR_EXIT_INSTR_OFFSETS
	.align		4
        /*0024*/ 	.byte	0x04, 0x1c
        /*0026*/ 	.short	(.L_160 - .L_159)


	//   ....[0]....
.L_159:
        /*0028*/ 	.word	0x00000010


	//----- nvinfo : EIATTR_MAX_THREADS
	.align		4
.L_160:
        /*002c*/ 	.byte	0x04, 0x05
        /*002e*/ 	.short	(.L_162 - .L_161)
.L_161:
        /*0030*/ 	.word	0x00000100
        /*0034*/ 	.word	0x00000001
        /*0038*/ 	.word	0x00000001


	//----- nvinfo : EIATTR_CBANK_PARAM_SIZE
	.align		4
.L_162:
        /*003c*/ 	.byte	0x03, 0x19
        /*003e*/ 	.short	0x0418


	//----- nvinfo : EIATTR_PARAM_CBANK
	.align		4
        /*0040*/ 	.byte	0x04, 0x0a
        /*0042*/ 	.short	(.L_164 - .L_163)
	.align		4
.L_163:
        /*0044*/ 	.word	index@(.nv.constant0._ZN7cutlass13device_kernelIN5flash19enable_sm80_to_sm89INS1_16FlashAttnFwdSm80INS1_25CollectiveMainloopFwdSm80ILi8ELi1ELb1EN4cute5tupleIJNS5_1CILi128EEENS7_ILi48EEENS7_ILi256EEEEEELi256ENS_10bfloat16_tEfNS_4arch4Sm80ELb0ELb1ELb0ELb0ELb0ELb0ELb1ELb0EEENS1_21CollectiveEpilogueFwdINS6_IJS8_SA_S9_EEENS6_IJNS7_ILi1EEESI_SI_EEESC_SE_Li256ELb0ELb1ELb0ELb0EEENS1_19SingleTileSchedulerILb0ELb0ELb1ELi128EEEEEEEEEvNT_6ParamsE)
        /*0048*/ 	.short	0x0210
        /*004a*/ 	.short	0x0418


	//----- nvinfo : EIATTR_SW_WAR
	.align		4
.L_164:
        /*004c*/ 	.byte	0x04, 0x36
        /*004e*/ 	.short	(.L_166 - .L_165)
.L_165:
        /*0050*/ 	.word	0x00000008
.L_166:


//--------------------- .nv.info._ZN7cutlass13device_kernelIN5flash19enable_sm80_to_sm89INS1_16FlashAttnFwdSm80INS1_25CollectiveMainloopFwdSm80ILi8ELi1ELb1EN4cute5tupleIJNS5_1CILi128EEENS7_ILi48EEENS7_ILi256EEEEEELi256ENS_10bfloat16_tEfNS_4arch4Sm80ELb0ELb1ELb0ELb1ELb0ELb0ELb1ELb0EEENS1_21CollectiveEpilogueFwdINS6_IJS8_SA_S9_EEENS6_IJNS7_ILi1EEESI_SI_EEESC_SE_Li256ELb1ELb1ELb0ELb0EEENS1_19SingleTileSchedulerILb1ELb0ELb1ELi128EEEEEEEEEvNT_6ParamsE --------------------------
	.section	.nv.info._ZN7cutlass13device_kernelIN5flash19enable_sm80_to_sm89INS1_16FlashAttnFwdSm80INS1_25CollectiveMainloopFwdSm80ILi8ELi1ELb1EN4cute5tupleIJNS5_1CILi128EEENS7_ILi48EEENS7_ILi256EEEEEELi256ENS_10bfloat16_tEfNS_4arch4Sm80ELb0ELb1ELb0ELb1ELb0ELb0ELb1ELb0EEENS1_21CollectiveEpilogueFwdINS6_IJS8_SA_S9_EEENS6_IJNS7_ILi1EEESI_SI_EEESC_SE_Li256ELb1ELb1ELb0ELb0EEENS1_19SingleTileSchedulerILb1ELb0ELb1ELi128EEEEEEEEEvNT_6ParamsE,"",@"SHT_CUDA_INFO"
	.sectionflags	@""
	.align	4


	//----- nvinfo : EIATTR_CUDA_API_VERSION
	.align		4
        /*0000*/ 	.byte	0x04, 0x37
        /*0002*/ 	.short	(.L_168 - .L_167)
.L_167:
        /*0004*/ 	.word	0x00000082


	//----- nvinfo : EIATTR_KPARAM_INFO
	.align		4
.L_168:
        /*0008*/ 	.byte	0x04, 0x17
        /*000a*/ 	.short	(.L_170 - .L_169)
.L_169:
        /*000c*/ 	.word	0x00000000
        /*0010*/ 	.short	0x0000
        /*0012*/ 	.short	0x0000
        /*0014*/ 	.byte	0x00, 0xf0, 0x61, 0x10


	//----- nvinfo : EIATTR_SPARSE_MMA_MASK
	.align		4
.L_170:
        /*0018*/ 	.byte	0x03, 0x50
        /*001a*/ 	.short	0x0000


	//----- nvinfo : EIATTR_MAXREG_COUNT
	.align		4
        /*001c*/ 	.byte	0x03, 0x1b
        /*001e*/ 	.short	0x00ff


	//----- nvinfo : EIATTR_MERCURY_ISA_VERSION
	.align		4
        /*0020*/ 	.byte	0x03, 0x5f
        /*0022*/ 	.short	0x0101


	//----- nvinfo : EIATTR_EXIT_INSTR_OFFSETS
	.align		4
        /*0024*/ 	.byte	0x04, 0x1c
        /*0026*/ 	.short	(.L_172 - .L_171)


	//   ....[0]....
.L_171:
        /*0028*/ 	.word	0x00000010


	//----- nvinfo : EIATTR_MAX_THREADS
	.align		4
.L_172:
        /*002c*/ 	.byte	0x04, 0x05
        /*002e*/ 	.short	(.L_174 - .L_173)
.L_173:
        /*0030*/ 	.word	0x00000100
        /*0034*/ 	.word	0x00000001
        /*0038*/ 	.word	0x00000001


	//----- nvinfo : EIATTR_CBANK_PARAM_SIZE
	.align		4
.L_174:
        /*003c*/ 	.byte	0x03, 0x19
        /*003e*/ 	.short	0x0418


	//----- nvinfo : EIATTR_PARAM_CBANK
	.align		4
        /*0040*/ 	.byte	0x04, 0x0a
        /*0042*/ 	.short	(.L_176 - .L_175)
	.align		4
.L_175:
        /*0044*/ 	.word	index@(.nv.constant0._ZN7cutlass13device_kernelIN5flash19enable_sm80_to_sm89INS1_16FlashAttnFwdSm80INS1_25CollectiveMainloopFwdSm80ILi8ELi1ELb1EN4cute5tupleIJNS5_1CILi128EEENS7_ILi48EEENS7_ILi256EEEEEELi256ENS_10bfloat16_tEfNS_4arch4Sm80ELb0ELb1ELb0ELb1ELb0ELb0ELb1ELb0EEENS1_21CollectiveEpilogueFwdINS6_IJS8_SA_S9_EEENS6_IJNS7_ILi1EEESI_SI_EEESC_SE_Li256ELb1ELb1ELb0ELb0EEENS1_19SingleTileSchedulerILb1ELb0ELb1ELi128EEEEEEEEEvNT_6ParamsE)
        /*0048*/ 	.short	0x0210
        /*004a*/ 	.short	0x0418


	//----- nvinfo : EIATTR_SW_WAR
	.align		4
.L_176:
        /*004c*/ 	.byte	0x04, 0x36
        /*004e*/ 	.short	(.L_178 - .L_177)
.L_177:
        /*0050*/ 	.word	0x00000008
.L_178:


//--------------------- .nv.info._ZN7cutlass13device_kernelIN5flash19enable_sm80_to_sm89INS1_16FlashAttnFwdSm80INS1_25CollectiveMainloopFwdSm80ILi8ELi1ELb0EN4cute5tupleIJNS5_1CILi128EEENS7_ILi32EEENS7_ILi256EEEEEELi256ENS_10bfloat16_tEfNS_4arch4Sm80ELb0ELb1ELb0ELb1ELb0ELb1ELb1ELb0EEENS1_21CollectiveEpilogueFwdINS6_IJS8_SA_S9_EEENS6_IJNS7_ILi1EEESI_SI_EEESC_SE_Li256ELb1ELb1ELb0ELb0EEENS1_19SingleTileSchedulerILb1ELb0ELb1ELi128EEEEEEEEEvNT_6ParamsE --------------------------
	.section	.nv.info._ZN7cutlass13device_kernelIN5flash19enable_sm80_to_sm89INS1_16FlashAttnFwdSm80INS1_25CollectiveMainloopFwdSm80ILi8ELi1ELb0EN4cute5tupleIJNS5_1CILi128EEENS7_ILi32EEENS7_ILi256EEEEEELi256ENS_10bfloat16_tEfNS_4arch4Sm80ELb0ELb1ELb0ELb1ELb0ELb1ELb1ELb0EEENS1_21CollectiveEpilogueFwdINS6_IJS8_SA_S9_EEENS6_IJNS7_ILi1EEESI_SI_EEESC_SE_Li256ELb1ELb1ELb0ELb0EEENS1_19SingleTileSchedulerILb1ELb0ELb1ELi128EEEEEEEEEvNT_6ParamsE,"",@"SHT_CUDA_INFO"
	.sectionflags	@""
	.align	4


	//----- nvinfo : EIATTR_CUDA_API_VERSION
	.align		4
        /*0000*/ 	.byte	0x04, 0x37
        /*0002*/ 	.short	(.L_180 - .L_179)
.L_179:
        /*0004*/ 	.word	0x00000082


	//----- nvinfo : EIATTR_KPARAM_INFO
	.align		4
.L_180:
        /*0008*/ 	.byte	0x04, 0x17
        /*000a*/ 	.short	(.L_182 - .L_181)
.L_181:
        /*000c*/ 	.word	0x00000000
        /*0010*/ 	.short	0x0000
        /*0012*/ 	.short	0x0000
        /*0014*/ 	.byte	0x00, 0xf0, 0x61, 0x10


	//----- nvinfo : EIATTR_SPARSE_MMA_MASK
	.align		4
.L_182:
        /*0018*/ 	.byte	0x03, 0x50
        /*001a*/ 	.short	0x0000


	//----- nvinfo : EIATTR_MAXREG_COUNT
	.align		4
        /*001c*/ 	.byte	0x03, 0x1b
        /*001e*/ 	.short	0x00ff


	//----- nvinfo : EIATTR_MERCURY_ISA_VERSION
	.align		4
        /*0020*/ 	.byte	0x03, 0x5f
        /*0022*/ 	.short	0x0101


	//----- nvinfo : EIATTR_EXIT_INSTR_OFFSETS
	.align		4
        /*0024*/ 	.byte	0x04, 0x1c
        /*0026*/ 	.short	(.L_184 - .L_183)


	//   ....[0]....
.L_183:
        /*0028*/ 	.word	0x00000010


	//----- nvinfo : EIATTR_MAX_THREADS
	.align		4
.L_184:
        /*002c*/ 	.byte	0x04, 0x05
        /*002e*/ 	.short	(.L_186 - .L_185)
.L_185:
        /*0030*/ 	.word	0x00000100
        /*0034*/ 	.word	0x00000001
        /*0038*/ 	.word	0x00000001


	//----- nvinfo : EIATTR_CBANK_PARAM_SIZE
	.align		4
.L_186:
        /*003c*/ 	.byte	0x03, 0x19
        /*003e*/ 	.short	0x0418


	//----- nvinfo : EIATTR_PARAM_CBANK
	.align		4
        /*0040*/ 	.byte	0x04, 0x0a
        /*0042*/ 	.short	(.L_188 - .L_187)
	.align		4
.L_187:
        /*0044*/ 	.word	index@(.nv.constant0._ZN7cutlass13device_kernelIN5flash19enable_sm80_to_sm89INS1_16FlashAttnFwdSm80INS1_25CollectiveMainloopFwdSm80ILi8ELi1ELb0EN4cute5tupleIJNS5_1CILi128EEENS7_ILi32EEENS7_ILi256EEEEEELi256ENS_10bfloat16_tEfNS_4arch4Sm80ELb0ELb1ELb0ELb1ELb0ELb1ELb1ELb0EEENS1_21CollectiveEpilogueFwdINS6_IJS8_SA_S9_EEENS6_IJNS7_ILi1EEESI_SI_EEESC_SE_Li256ELb1ELb1ELb0ELb0EEENS1_19SingleTileSchedulerILb1ELb0ELb1ELi128EEEEEEEEEvNT_6ParamsE)
        /*0048*/ 	.short	0x0210
        /*004a*/ 	.short	0x0418


	//----- nvinfo : EIATTR_SW_WAR
	.align		4
.L_188:
        /*004c*/ 	.byte	0x04, 0x36
        /*004e*/ 	.short	(.L_190 - .L_189)
.L_189:
        /*0050*/ 	.word	0x00000008
.L_190:


//--------------------- .nv.info._ZN7cutlass13device_kernelIN5flash19enable_sm80_to_sm89INS1_16FlashAttnFwdSm80INS1_25CollectiveMainloopFwdSm80ILi8ELi1ELb1EN4cute5tupleIJNS5_1CILi128EEENS7_ILi64EEENS7_ILi256EEEEEELi256ENS_10bfloat16_tEfNS_4arch4Sm80ELb1ELb0ELb0ELb0ELb0ELb0ELb1ELb0EEENS1_21CollectiveEpilogueFwdINS6_IJS8_SA_S9_EEENS6_IJNS7_ILi1EEESI_SI_EEESC_SE_Li256ELb0ELb1ELb0ELb0EEENS1_30DynamicPersistentTileSchedulerILi256ELi256ELb0ELb1ELb0EEEEEEEEEvNT_6ParamsE --------------------------
	.section	.nv.info._ZN7cutlass13device_kernelIN5flash19enable_sm80_to_sm89INS1_16FlashAttnFwdSm80INS1_25CollectiveMainloopFwdSm80ILi8ELi1ELb1EN4cute5tupleIJNS5_1CILi128EEENS7_ILi64EEENS7_ILi256EEEEEELi256ENS_10bfloat16_tEfNS_4arch4Sm80ELb1ELb0ELb0ELb0ELb0ELb0ELb1ELb0EEENS1_21CollectiveEpilogueFwdINS6_IJS8_SA_S9_EEENS6_IJNS7_ILi1EEESI_SI_EEESC_SE_Li256ELb0ELb1ELb0ELb0EEENS1_30DynamicPersistentTileSchedulerILi256ELi256ELb0ELb1ELb0EEEEEEEEEvNT_6ParamsE,"",@"SHT_CUDA_INFO"
	.sectionflags	@""
	.align	4


	//----- nvinfo : EIATTR_CUDA_API_VERSION
	.align		4
        /*0000*/ 	.byte	0x04, 0x37
        /*0002*/ 	.short	(.L_192 - .L_191)
.L_191:
        /*0004*/ 	.word	0x00000082


	//----- nvinfo : EIATTR_KPARAM_INFO
	.align		4
.L_192:
        /*0008*/ 	.byte	0x04, 0x17
        /*000a*/ 	.short	(.L_194 - .L_193)
.L_193:
        /*000c*/ 	.word	0x00000000
        /*0010*/ 	.short	0x0000
        /*0012*/ 	.short	0x0000
        /*0014*/ 	.byte	0x00, 0xf0, 0xa1, 0x10


	//----- nvinfo : EIATTR_SPARSE_MMA_MASK
	.align		4
.L_194:
        /*0018*/ 	.byte	0x03, 0x50
        /*001a*/ 	.short	0x0000


	//----- nvinfo : EIATTR_MAXREG_COUNT
	.align		4
        /*001c*/ 	.byte	0x03, 0x1b
        /*001e*/ 	.short	0x00ff


	//----- nvinfo : EIATTR_MERCURY_ISA_VERSION
	.align		4
        /*0020*/ 	.byte	0x03, 0x5f
        /*0022*/ 	.short	0x0101


	//----- nvinfo : EIATTR_EXIT_INSTR_OFFSETS
	.align		4
        /*0024*/ 	.byte	0x04, 0x1c
        /*0026*/ 	.short	(.L_196 - .L_195)


	//   ....[0]....
.L_195:
        /*0028*/ 	.word	0x00000010


	//----- nvinfo : EIATTR_MAX_THREADS
	.align		4
.L_196:
        /*002c*/ 	.byte	0x04, 0x05
        /*002e*/ 	.short	(.L_198 - .L_197)
.L_197:
        /*0030*/ 	.word	0x00000100
        /*0034*/ 	.word	0x00000001
        /*0038*/ 	.word	0x00000001


	//----- nvinfo : EIATTR_CBANK_PARAM_SIZE
	.align		4
.L_198:
        /*003c*/ 	.byte	0x03, 0x19
        /*003e*/ 	.short	0x0428


	//----- nvinfo : EIATTR_PARAM_CBANK
	.align		4
        /*0040*/ 	.byte	0x04, 0x0a
        /*0042*/ 	.short	(.L_200 - .L_199)
	.align		4
.L_199:
        /*0044*/ 	.word	index@(.nv.constant0._ZN7cutlass13device_kernelIN5flash19enable_sm80_to_sm89INS1_16FlashAttnFwdSm80INS1_25CollectiveMainloopFwdSm80ILi8ELi1ELb1EN4cute5tupleIJNS5_1CILi128EEENS7_ILi64EEENS7_ILi256EEEEEELi256ENS_10bfloat16_tEfNS_4arch4Sm80ELb1ELb0ELb0ELb0ELb0ELb0ELb1ELb0EEENS1_21CollectiveEpilogueFwdINS6_IJS8_SA_S9_EEENS6_IJNS7_ILi1EEESI_SI_EEESC_SE_Li256ELb0ELb1ELb0ELb0EEENS1_30DynamicPersistentTileSchedulerILi256ELi256ELb0ELb1ELb0EEEEEEEEEvNT_6ParamsE)
        /*0048*/ 	.short	0x0210
        /*004a*/ 	.short	0x0428


	//----- nvinfo : EIATTR_SW_WAR
	.align		4
.L_200:
        /*004c*/ 	.byte	0x04, 0x36
        /*004e*/ 	.short	(.L_202 - .L_201)
.L_201:
        /*0050*/ 	.word	0x00000008
.L_202:


//--------------------- .nv.info._ZN7cutlass13device_kernelIN5flash19enable_sm80_to_sm89INS1_16FlashAttnFwdSm80INS1_25CollectiveMainloopFwdSm80ILi8ELi1ELb1EN4cute5tupleIJNS5_1CILi128EEENS7_ILi64EEENS7_ILi256EEEEEELi256ENS_10bfloat16_tEfNS_4arch4Sm80ELb1ELb0ELb0ELb1ELb0ELb0ELb1ELb0EEENS1_21CollectiveEpilogueFwdINS6_IJS8_SA_S9_EEENS6_IJNS7_ILi1EEESI_SI_EEESC_SE_Li256ELb1ELb1ELb0ELb0EEENS1_19SingleTileSchedulerILb1ELb0ELb1ELi128EEEEEEEEEvNT_6ParamsE --------------------------
	.section	.nv.info._ZN7cutlass13device_kernelIN5flash19enable_sm80_to_sm89INS1_16FlashAttnFwdSm80INS1_25CollectiveMainloopFwdSm80ILi8ELi1ELb1EN4cute5tupleIJNS5_1CILi128EEENS7_ILi64EEENS7_ILi256EEEEEELi256ENS_10bfloat16_tEfNS_4arch4Sm80ELb1ELb0ELb0ELb1ELb0ELb0ELb1ELb0EEENS1_21CollectiveEpilogueFwdINS6_IJS8_SA_S9_EEENS6_IJNS7_ILi1EEESI_SI_EEESC_SE_Li256ELb1ELb1ELb0ELb0EEENS1_19SingleTileSchedulerILb1ELb0ELb1ELi128EEEEEEEEEvNT_6ParamsE,"",@"SHT_CUDA_INFO"
	.sectionflags	@""
	.align	4


	//----- nvinfo : EIATTR_CUDA_API_VERSION
	.align		4
        /*0000*/ 	.byte	0x04, 0x37
        /*0002*/ 	.short	(.L_204 - .L_203)
.L_203:
        /*0004*/ 	.word	0x00000082


	//----- nvinfo : EIATTR_KPARAM_INFO
	.align		4
.L_204:
        /*0008*/ 	.byte	0x04, 0x17
        /*000a*/ 	.short	(.L_206 - .L_205)
.L_205:
        /*000c*/ 	.word	0x00000000
        /*0010*/ 	.short	0x0000
        /*0012*/ 	.short	0x0000
        /*0014*/ 	.byte	0x00, 0xf0, 0x61, 0x10


	//----- nvinfo : EIATTR_SPARSE_MMA_MASK
	.align		4
.L_206:
        /*0018*/ 	.byte	0x03, 0x50
        /*001a*/ 	.short	0x0000


	//----- nvinfo : EIATTR_MAXREG_COUNT
	.align		4
        /*001c*/ 	.byte	0x03, 0x1b
        /*001e*/ 	.short	0x00ff


	//----- nvinfo : EIATTR_MERCURY_ISA_VERSION
	.align		4
        /*0020*/ 	.byte	0x03, 0x5f
        /*0022*/ 	.short	0x0101


	//----- nvinfo : EIATTR_EXIT_INSTR_OFFSETS
	.align		4
        /*0024*/ 	.byte	0x04, 0x1c
        /*0026*/ 	.short	(.L_208 - .L_207)


	//   ....[0]....
.L_207:
        /*0028*/ 	.word	0x00000010


	//----- nvinfo : EIATTR_MAX_THREADS
	.align		4
.L_208:
        /*002c*/ 	.byte	0x04, 0x05
        /*002e*/ 	.short	(.L_210 - .L_209)
.L_209:
        /*0030*/ 	.word	0x00000100
        /*0034*/ 	.word	0x00000001
        /*0038*/ 	.word	0x00000001


	//----- nvinfo : EIATTR_CBANK_PARAM_SIZE
	.align		4
.L_210:
        /*003c*/ 	.byte	0x03, 0x19
        /*003e*/ 	.short	0x0418


	//----- nvinfo : EIATTR_PARAM_CBANK
	.align		4
        /*0040*/ 	.byte	0x04, 0x0a
        /*0042*/ 	.short	(.L_212 - .L_211)
	.align		4
.L_211:
        /*0044*/ 	.word	index@(.nv.constant0._ZN7cutlass13device_kernelIN5flash19enable_sm80_to_sm89INS1_16FlashAttnFwdSm80INS1_25CollectiveMainloopFwdSm80ILi8ELi1ELb1EN4cute5tupleIJNS5_1CILi128EEENS7_ILi64EEENS7_ILi256EEEEEELi256ENS_10bfloat16_tEfNS_4arch4Sm80ELb1ELb0ELb0ELb1ELb0ELb0ELb1ELb0EEENS1_21CollectiveEpilogueFwdINS6_IJS8_SA_S9_EEENS6_IJNS7_ILi1EEESI_SI_EEESC_SE_Li256ELb1ELb1ELb0ELb0EEENS1_19SingleTileSchedulerILb1ELb0ELb1ELi128EEEEEEEEEvNT_6ParamsE)
        /*0048*/ 	.short	0x0210
        /*004a*/ 	.short	0x0418


	//----- nvinfo : EIATTR_SW_WAR
	.align		4
.L_212:
        /*004c*/ 	.byte	0x04, 0x36
        /*004e*/ 	.short	(.L_214 - .L_213)
.L_213:
        /*0050*/ 	.word	0x00000008
.L_214:


//--------------------- .nv.info._ZN7cutlass13device_kernelIN5flash19enable_sm80_to_sm89INS1_16FlashAttnFwdSm80INS1_25CollectiveMainloopFwdSm80ILi8ELi1ELb0EN4cute5tupleIJNS5_1CILi128EEENS7_ILi32EEENS7_ILi256EEEEEELi256ENS_10bfloat16_tEfNS_4arch4Sm80ELb1ELb0ELb0ELb1ELb0ELb1ELb1ELb0EEENS1_21CollectiveEpilogueFwdINS6_IJS8_SA_S9_EEENS6_IJNS7_ILi1EEESI_SI_EEESC_SE_Li256ELb1ELb1ELb0ELb0EEENS1_19SingleTileSchedulerILb1ELb0ELb1ELi128EEEEEEEEEvNT_6ParamsE --------------------------
	.section	.nv.info._ZN7cutlass13device_kernelIN5flash19enable_sm80_to_sm89INS1_16FlashAttnFwdSm80INS1_25CollectiveMainloopFwdSm80ILi8ELi1ELb0EN4cute5tupleIJNS5_1CILi128EEENS7_ILi32EEENS7_ILi256EEEEEELi256ENS_10bfloat16_tEfNS_4arch4Sm80ELb1ELb0ELb0ELb1ELb0ELb1ELb1ELb0EEENS1_21CollectiveEpilogueFwdINS6_IJS8_SA_S9_EEENS6_IJNS7_ILi1EEESI_SI_EEESC_SE_Li256ELb1ELb1ELb0ELb0EEENS1_19SingleTileSchedulerILb1ELb0ELb1ELi128EEEEEEEEEvNT_6ParamsE,"",@"SHT_CUDA_INFO"
	.sectionflags	@""
	.align	4


	//----- nvinfo : EIATTR_CUDA_API_VERSION
	.align		4
        /*0000*/ 	.byte	0x04, 0x37
        /*0002*/ 	.short	(.L_216 - .L_215)
.L_215:
        /*0004*/ 	.word	0x00000082


	//----- nvinfo : EIATTR_KPARAM_INFO
	.align		4
.L_216:
        /*0008*/ 	.byte	0x04, 0x17
        /*000a*/ 	.short	(.L_218 - .L_217)
.L_217:
        /*000c*/ 	.word	0x00000000
        /*0010*/ 	.short	0x0000
        /*0012*/ 	.short	0x0000
        /*0014*/ 	.byte	0x00, 0xf0, 0x61, 0x10


	//----- nvinfo : EIATTR_SPARSE_MMA_MASK
	.align		4
.L_218:
        /*0018*/ 	.byte	0x03, 0x50
        /*001a*/ 	.short	0x0000


	//----- nvinfo : EIATTR_MAXREG_COUNT
	.align		4
        /*001c*/ 	.byte	0x03, 0x1b
        /*001e*/ 	.short	0x00ff


	//----- nvinfo : EIATTR_MERCURY_ISA_VERSION
	.align		4
        /*0020*/ 	.byte	0x03, 0x5f
        /*0022*/ 	.short	0x0101


	//----- nvinfo : EIATTR_EXIT_INSTR_OFFSETS
	.align		4
        /*0024*/ 	.byte	0x04, 0x1c
        /*0026*/ 	.short	(.L_220 - .L_219)


	//   ....[0]....
.L_219:
        /*0028*/ 	.word	0x00000010


	//----- nvinfo : EIATTR_MAX_THREADS
	.align		4
.L_220:
        /*002c*/ 	.byte	0x04, 0x05
        /*002e*/ 	.short	(.L_222 - .L_221)
.L_221:
        /*0030*/ 	.word	0x00000100
        /*0034*/ 	.word	0x00000001
        /*0038*/ 	.word	0x00000001


	//----- nvinfo : EIATTR_CBANK_PARAM_SIZE
	.align		4
.L_222:
        /*003c*/ 	.byte	0x03, 0x19
        /*003e*/ 	.short	0x0418


	//----- nvinfo : EIATTR_PARAM_CBANK
	.align		4
        /*0040*/ 	.byte	0x04, 0x0a
        /*0042*/ 	.short	(.L_224 - .L_223)
	.align		4
.L_223:
        /*0044*/ 	.word	index@(.nv.constant0._ZN7cutlass13device_kernelIN5flash19enable_sm80_to_sm89INS1_16FlashAttnFwdSm80INS1_25CollectiveMainloopFwdSm80ILi8ELi1ELb0EN4cute5tupleIJNS5_1CILi128EEENS7_ILi32EEENS7_ILi256EEEEEELi256ENS_10bfloat16_tEfNS_4arch4Sm80ELb1ELb0ELb0ELb1ELb0ELb1ELb1ELb0EEENS1_21CollectiveEpilogueFwdINS6_IJS8_SA_S9_EEENS6_IJNS7_ILi1EEESI_SI_EEESC_SE_Li256ELb1ELb1ELb0ELb0EEENS1_19SingleTileSchedulerILb1ELb0ELb1ELi128EEEEEEEEEvNT_6ParamsE)
        /*0048*/ 	.short	0x0210
        /*004a*/ 	.short	0x0418


	//----- nvinfo : EIATTR_SW_WAR
	.align		4
.L_224:
        /*004c*/ 	.byte	0x04, 0x36
        /*004e*/ 	.short	(.L_226 - .L_225)
.L_225:
        /*0050*/ 	.word	0x00000008
.L_226:


//--------------------- .nv.info._ZN7cutlass13device_kernelIN5flash19enable_sm80_to_sm89INS1_16FlashAttnFwdSm80INS1_25CollectiveMainloopFwdSm80ILi8ELi1ELb0EN4cute5tupleIJNS5_1CILi128EEENS7_ILi96EEENS7_ILi256EEEEEELi256ENS_10bfloat16_tEfNS_4arch4Sm80ELb0ELb0ELb0ELb0ELb0ELb0ELb1ELb0EEENS1_21CollectiveEpilogueFwdINS6_IJS8_SA_S9_EEENS6_IJNS7_ILi1EEESI_SI_EEESC_SE_Li256ELb0ELb1ELb0ELb0EEENS1_19SingleTileSchedulerILb0ELb0ELb1ELi128EEEEEEEEEvNT_6ParamsE --------------------------
	.section	.nv.info._ZN7cutlass13device_kernelIN5flash19enable_sm80_to_sm89INS1_16FlashAttnFwdSm80INS1_25CollectiveMainloopFwdSm80ILi8ELi1ELb0EN4cute5tupleIJNS5_1CILi128EEENS7_ILi96EEENS7_ILi256EEEEEELi256ENS_10bfloat16_tEfNS_4arch4Sm80ELb0ELb0ELb0ELb0ELb0ELb0ELb1ELb0EEENS1_21CollectiveEpilogueFwdINS6_IJS8_SA_S9_EEENS6_IJNS7_ILi1EEESI_SI_EEESC_SE_Li256ELb0ELb1ELb0ELb0EEENS1_19SingleTileSchedulerILb0ELb0ELb1ELi128EEEEEEEEEvNT_6ParamsE,"",@"SHT_CUDA_INFO"
	.sectionflags	@""
	.align	4


	//----- nvinfo : EIATTR_CUDA_API_VERSION
	.align		4
        /*0000*/ 	.byte	0x04, 0x37
        /*0002*/ 	.short	(.L_228 - .L_227)
.L_227:
        /*0004*/ 	.word	0x00000082


	//----- nvinfo : EIATTR_KPARAM_INFO
	.align		4
.L_228:
        /*0008*/ 	.byte	0x04, 0x17
        /*000a*/ 	.short	(.L_230 - .L_229)
.L_229:
        /*000c*/ 	.word	0x00000000
        /*0010*/ 	.short	0x0000
        /*0012*/ 	.short	0x0000
        /*0014*/ 	.byte	0x00, 0xf0, 0x61, 0x10


	//----- nvinfo : EIATTR_SPARSE_MMA_MASK
	.align		4
.L_230:
        /*0018*/ 	.byte	0x03, 0x50
        /*001a*/ 	.short	0x0000


	//----- nvinfo : EIATTR_MAXREG_COUNT
	.align		4
        /*001c*/ 	.byte	0x03, 0x1b
        /*001e*/ 	.short	0x00ff


	//----- nvinfo : EIATTR_MERCURY_ISA_VERSION
	.align		4
        /*0020*/ 	.byte	0x03, 0x5f
        /*0022*/ 	.short	0x0101


	//----- nvinfo : EIATTR_EXIT_INSTR_OFFSETS
	.align		4
        /*0024*/ 	.byte	0x04, 0x1c
        /*0026*/ 	.short	(.L_232 - .L_231)


	//   ....[0]....
.L_231:
        /*0028*/ 	.word	0x00000010


	//----- nvinfo : EIATTR_MAX_THREADS
	.align		4
.L_232:
        /*002c*/ 	.byte	0x04, 0x05
        /*002e*/ 	.short	(.L_234 - .L_233)
.L_233:
        /*0030*/ 	.word	0x00000100
        /*0034*/ 	.word	0x00000001
        /*0038*/ 	.word	0x00000001


	//----- nvinfo : EIATTR_CBANK_PARAM_SIZE
	.align		4
.L_234:
        /*003c*/ 	.byte	0x03, 0x19
        /*003e*/ 	.short	0x0418


	//----- nvinfo : EIATTR_PARAM_CBANK
	.align		4
        /*0040*/ 	.byte	0x04, 0x0a
        /*0042*/ 	.short	(.L_236 - .L_235)
	.align		4
.L_235:
        /*0044*/ 	.word	index@(.nv.constant0._ZN7cutlass13device_kernelIN5flash19enable_sm80_to_sm89INS1_16FlashAttnFwdSm80INS1_25CollectiveMainloopFwdSm80ILi8ELi1ELb0EN4cute5tupleIJNS5_1CILi128EEENS7_ILi96EEENS7_ILi256EEEEEELi256ENS_10bfloat16_tEfNS_4arch4Sm80ELb0ELb0ELb0ELb0ELb0ELb0ELb1ELb0EEENS1_21CollectiveEpilogueFwdINS6_IJS8_SA_S9_EEENS6_IJNS7_ILi1EEESI_SI_EEESC_SE_Li256ELb0ELb1ELb0ELb0EEENS1_19SingleTileSchedulerILb0ELb0ELb1ELi128EEEEEEEEEvNT_6ParamsE)
        /*0048*/ 	.short	0x0210
        /*004a*/ 	.short	0x0418


	//----- nvinfo : EIATTR_SW_WAR
	.align		4
.L_236:
        /*004c*/ 	.byte	0x04, 0x36
        /*004e*/ 	.short	(.L_238 - .L_237)
.L_237:
        /*0050*/ 	.word	0x00000008
.L_238:


//--------------------- .nv.info._ZN7cutlass13device_kernelIN5flash19enable_sm80_to_sm89INS1_16FlashAttnFwdSm80INS1_25CollectiveMainloopFwdSm80ILi8ELi1ELb0EN4cute5tupleIJNS5_1CILi128EEENS7_ILi96EEENS7_ILi256EEEEEELi256ENS_10bfloat16_tEfNS_4arch4Sm80ELb0ELb0ELb0ELb1ELb0ELb0ELb1ELb0EEENS1_21CollectiveEpilogueFwdINS6_IJS8_SA_S9_EEENS6_IJNS7_ILi1EEESI_SI_EEESC_SE_Li256ELb1ELb1ELb0ELb0EEENS1_19SingleTileSchedulerILb1ELb0ELb1ELi128EEEEEEEEEvNT_6ParamsE --------------------------
	.section	.nv.info._ZN7cutlass13device_kernelIN5flash19enable_sm80_to_sm89INS1_16FlashAttnFwdSm80INS1_25CollectiveMainloopFwdSm80ILi8ELi1ELb0EN4cute5tupleIJNS5_1CILi128EEENS7_ILi96EEENS7_ILi256EEEEEELi256ENS_10bfloat16_tEfNS_4arch4Sm80ELb0ELb0ELb0ELb1ELb0ELb0ELb1ELb0EEENS1_21CollectiveEpilogueFwdINS6_IJS8_SA_S9_EEENS6_IJNS7_ILi1EEESI_SI_EEESC_SE_Li256ELb1ELb1ELb0ELb0EEENS1_19SingleTileSchedulerILb1ELb0ELb1ELi128EEEEEEEEEvNT_6ParamsE,"",@"SHT_CUDA_INFO"
	.sectionflags	@""
	.align	4


	//----- nvinfo : EIATTR_CUDA_API_VERSION
	.align		4
        /*0000*/ 	.byte	0x04, 0x37
        /*0002*/ 	.short	(.L_240 - .L_239)
.L_239:
        /*0004*/ 	.word	0x00000082


	//----- nvinfo : EIATTR_KPARAM_INFO
	.align		4
.L_240:
        /*0008*/ 	.byte	0x04, 0x17
        /*000a*/ 	.short	(.L_242 - .L_241)
.L_241:
        /*000c*/ 	.word	0x00000000
        /*0010*/ 	.short	0x0000
        /*0012*/ 	.short	0x0000
        /*0014*/ 	.byte	0x00, 0xf0, 0x61, 0x10


	//----- nvinfo : EIATTR_SPARSE_MMA_MASK
	.align		4
.L_242:
        /*0018*/ 	.byte	0x03, 0x50
        /*001a*/ 	.short	0x0000


	//----- nvinfo : EIATTR_MAXREG_COUNT
	.align		4
        /*001c*/ 	.byte	0x03, 0x1b
        /*001e*/ 	.short	0x00ff


	//----- nvinfo : EIATTR_MERCURY_ISA_VERSION
	.align		4
        /*0020*/ 	.byte	0x03, 0x5f
        /*0022*/ 	.short	0x0101


	//----- nvinfo : EIATTR_EXIT_INSTR_OFFSETS
	.align		4
        /*0024*/ 	.byte	0x04, 0x1c
        /*0026*/ 	.short	(.L_244 - .L_243)


	//   ....[0]....
.L_243:
        /*0028*/ 	.word	0x00000010


	//----- nvinfo : EIATTR_MAX_THREADS
	.align		4
.L_244:
        /*002c*/ 	.byte	0x04, 0x05
        /*002e*/ 	.short	(.L_246 - .L_245)
.L_245:
        /*0030*/ 	.word	0x00000100
        /*0034*/ 	.word	0x00000001
        /*0038*/ 	.word	0x00000001


	//----- nvinfo : EIATTR_CBANK_PARAM_SIZE
	.align		4
.L_246:
        /*003c*/ 	.byte	0x03, 0x19
        /*003e*/ 	.short	0x0418


	//----- nvinfo : EIATTR_PARAM_CBANK
	.align		4
        /*0040*/ 	.byte	0x04, 0x0a
        /*0042*/ 	.short	(.L_248 - .L_247)
	.align		4
.L_247:
        /*0044*/ 	.word	index@(.nv.constant0._ZN7cutlass13device_kernelIN5flash19enable_sm80_to_sm89INS1_16FlashAttnFwdSm80INS1_25CollectiveMainloopFwdSm80ILi8ELi1ELb0EN4cute5tupleIJNS5_1CILi128EEENS7_ILi96EEENS7_ILi256EEEEEELi256ENS_10bfloat16_tEfNS_4arch4Sm80ELb0ELb0ELb0ELb1ELb0ELb0ELb1ELb0EEENS1_21CollectiveEpilogueFwdINS6_IJS8_SA_S9_EEENS6_IJNS7_ILi1EEESI_SI_EEESC_SE_Li256ELb1ELb1ELb0ELb0EEENS1_19SingleTileSchedulerILb1ELb0ELb1ELi128EEEEEEEEEvNT_6ParamsE)
        /*0048*/ 	.short	0x0210
        /*004a*/ 	.short	0x0418


	//----- nvinfo : EIATTR_SW_WAR
	.align		4
.L_248:
        /*004c*/ 	.byte	0x04, 0x36
        /*004e*/ 	.short	(.L_250 - .L_249)
.L_249:
        /*0050*/ 	.word	0x00000008
.L_250:


//--------------------- .nv.info._ZN7cutlass13device_kernelIN5flash19enable_sm80_to_sm89INS1_16FlashAttnFwdSm80INS1_25CollectiveMainloopFwdSm80ILi8ELi1ELb0EN4cute5tupleIJNS5_1CILi128EEENS7_ILi48EEENS7_ILi256EEEEEELi256ENS_10bfloat16_tEfNS_4arch4Sm80ELb0ELb0ELb0ELb1ELb0ELb1ELb1ELb0EEENS1_21CollectiveEpilogueFwdINS6_IJS8_SA_S9_EEENS6_IJNS7_ILi1EEESI_SI_EEESC_SE_Li256ELb1ELb1ELb0ELb0EEENS1_19SingleTileSchedulerILb1ELb0ELb1ELi128EEEEEEEEEvNT_6ParamsE --------------------------
	.section	.nv.info._ZN7cutlass13device_kernelIN5flash19enable_sm80_to_sm89INS1_16FlashAttnFwdSm80INS1_25CollectiveMainloopFwdSm80ILi8ELi1ELb0EN4cute5tupleIJNS5_1CILi128EEENS7_ILi48EEENS7_ILi256EEEEEELi256ENS_10bfloat16_tEfNS_4arch4Sm80ELb0ELb0ELb0ELb1ELb0ELb1ELb1ELb0EEENS1_21CollectiveEpilogueFwdINS6_IJS8_SA_S9_EEENS6_IJNS7_ILi1EEESI_SI_EEESC_SE_Li256ELb1ELb1ELb0ELb0EEENS1_19SingleTileSchedulerILb1ELb0ELb1ELi128EEEEEEEEEvNT_6ParamsE,"",@"SHT_CUDA_INFO"
	.sectionflags	@""
	.align	4


	//----- nvinfo : EIATTR_CUDA_API_VERSION
	.align		4
        /*0000*/ 	.byte	0x04, 0x37
        /*0002*/ 	.short	(.L_252 - .L_251)
.L_251:
        /*0004*/ 	.word	0x00000082


	//----- nvinfo : EIATTR_KPARAM_INFO
	.align		4
.L_252:
        /*0008*/ 	.byte	0x04, 0x17
        /*000a*/ 	.short	(.L_254 - .L_253)
.L_253:
        /*000c*/ 	.word	0x00000000
        /*0010*/ 	.short	0x0000
        /*0012*/ 	.short	0x0000
        /*0014*/ 	.byte	0x00, 0xf0, 0x61, 0x10


	//----- nvinfo : EIATTR_SPARSE_MMA_MASK
	.align		4
.L_254:
        /*0018*/ 	.byte	0x03, 0x50
        /*001a*/ 	.short	0x0000


	//----- nvinfo : EIATTR_MAXREG_COUNT
	.align		4
        /*001c*/ 	.byte	0x03, 0x1b
        /*001e*/ 	.short	0x00ff


	//----- nvinfo : EIATTR_MERCURY_ISA_VERSION
	.align		4
        /*0020*/ 	.byte	0x03, 0x5f
        /*0022*/ 	.short	0x0101


	//----- nvinfo : EIATTR_EXIT_INSTR_OFFSETS
	.align		4
        /*0024*/ 	.byte	0x04, 0x1c
        /*0026*/ 	.short	(.L_256 - .L_255)


	//   ....[0]....
.L_255:
        /*0028*/ 	.word	0x00000010


	//----- nvinfo : EIATTR_MAX_THREADS
	.align		4
.L_256:
        /*002c*/ 	.byte	0x04, 0x05
        /*002e*/ 	.short	(.L_258 - .L_257)
.L_257:
        /*0030*/ 	.word	0x00000100
        /*0034*/ 	.word	0x00000001
        /*0038*/ 	.word	0x00000001


	//----- nvinfo : EIATTR_CBANK_PARAM_SIZE
	.align		4
.L_258:
        /*003c*/ 	.byte	0x03, 0x19
        /*003e*/ 	.short	0x0418


	//----- nvinfo : EIATTR_PARAM_CBANK
	.align		4
        /*0040*/ 	.byte	0x04, 0x0a
        /*0042*/ 	.short	(.L_260 - .L_259)
	.align		4
.L_259:
        /*0044*/ 	.word	index@(.nv.constant0._ZN7cutlass13device_kernelIN5flash19enable_sm80_to_sm89INS1_16FlashAttnFwdSm80INS1_25CollectiveMainloopFwdSm80ILi8ELi1ELb0EN4cute5tupleIJNS5_1CILi128EEENS7_ILi48EEENS7_ILi256EEEEEELi256ENS_10bfloat16_tEfNS_4arch4Sm80ELb0ELb0ELb0ELb1ELb0ELb1ELb1ELb0EEENS1_21CollectiveEpilogueFwdINS6_IJS8_SA_S9_EEENS6_IJNS7_ILi1EEESI_SI_EEESC_SE_Li256ELb1ELb1ELb0ELb0EEENS1_19SingleTileSchedulerILb1ELb0ELb1ELi128EEEEEEEEEvNT_6ParamsE)
        /*0048*/ 	.short	0x0210
        /*004a*/ 	.short	0x0418


	//----- nvinfo : EIATTR_SW_WAR
	.align		4
.L_260:
        /*004c*/ 	.byte	0x04, 0x36
        /*004e*/ 	.short	(.L_262 - .L_261)
.L_261:
        /*0050*/ 	.word	0x00000008
.L_262:


//--------------------- .nv.info._ZN7cutlass13device_kernelIN5flash19enable_sm80_to_sm89INS1_16FlashAttnFwdSm80INS1_25CollectiveMainloopFwdSm80ILi8ELi1ELb0EN4cute5tupleIJNS5_1CILi128EEENS7_ILi64EEENS7_ILi256EEEEEELi256ENS_10bfloat16_tEfNS_4arch4Sm80ELb0ELb1ELb0ELb0ELb0ELb0ELb1ELb0EEENS1_21CollectiveEpilogueFwdINS6_IJS8_SA_S9_EEENS6_IJNS7_ILi1EEESI_SI_EEESC_SE_Li256ELb0ELb1ELb0ELb0EEENS1_19SingleTileSchedulerILb0ELb0ELb1ELi128EEEEEEEEEvNT_6ParamsE --------------------------
	.section	.nv.info._ZN7cutlass13device_kernelIN5flash19enable_sm80_to_sm89INS1_16FlashAttnFwdSm80INS1_25CollectiveMainloopFwdSm80ILi8ELi1ELb0EN4cute5tupleIJNS5_1CILi128EEENS7_ILi64EEENS7_ILi256EEEEEELi256ENS_10bfloat16_tEfNS_4arch4Sm80ELb0ELb1ELb0ELb0ELb0ELb0ELb1ELb0EEENS1_21CollectiveEpilogueFwdINS6_IJS8_SA_S9_EEENS6_IJNS7_ILi1EEESI_SI_EEESC_SE_Li256ELb0ELb1ELb0ELb0EEENS1_19SingleTileSchedulerILb0ELb0ELb1ELi128EEEEEEEEEvNT_6ParamsE,"",@"SHT_CUDA_INFO"
	.sectionflags	@""
	.align	4


	//----- nvinfo : EIATTR_CUDA_API_VERSION
	.align		4
        /*0000*/ 	.byte	0x04, 0x37
        /*0002*/ 	.short	(.L_264 - .L_263)
.L_263:
        /*0004*/ 	.word	0x00000082


	//----- nvinfo : EIATTR_KPARAM_INFO
	.align		4
.L_264:
        /*0008*/ 	.byte	0x04, 0x17
        /*000a*/ 	.short	(.L_266 - .L_265)
.L_265:
        /*000c*/ 	.word	0x00000000
        /*0010*/ 	.short	0x0000
        /*0012*/ 	.short	0x0000
        /*0014*/ 	.byte	0x00, 0xf0, 0x61, 0x10


	//----- nvinfo : EIATTR_SPARSE_MMA_MASK
	.align		4
.L_266:
        /*0018*/ 	.byte	0x03, 0x50
        /*001a*/ 	.short	0x0000


	//----- nvinfo : EIATTR_MAXREG_COUNT
	.align		4
        /*001c*/ 	.byte	0x03, 0x1b
        /*001e*/ 	.short	0x00ff


	//----- nvinfo : EIATTR_MERCURY_ISA_VERSION
	.align		4
        /*0020*/ 	.byte	0x03, 0x5f
        /*0022*/ 	.short	0x0101


	//----- nvinfo : EIATTR_EXIT_INSTR_OFFSETS
	.align		4
        /*0024*/ 	.byte	0x04, 0x1c
        /*0026*/ 	.short	(.L_268 - .L_267)


	//   ....[0]....
.L_267:
        /*0028*/ 	.word	0x00000010


	//----- nvinfo : EIATTR_MAX_THREADS
	.align		4
.L_268:
        /*002c*/ 	.byte	0x04, 0x05
        /*002e*/ 	.short	(.L_270 - .L_269)
.L_269:
        /*0030*/ 	.word	0x00000100
        /*0034*/ 	.word	0x00000001
        /*0038*/ 	.word	0x00000001


	//----- nvinfo : EIATTR_CBANK_PARAM_SIZE
	.align		4
.L_270:
        /*003c*/ 	.byte	0x03, 0x19
        /*003e*/ 	.short	0x0418


	//----- nvinfo : EIATTR_PARAM_CBANK
	.align		4
        /*0040*/ 	.byte	0x04, 0x0a
        /*0042*/ 	.short	(.L_272 - .L_271)
	.align		4
.L_271:
        /*0044*/ 	.word	index@(.nv.constant0._ZN7cutlass13device_kernelIN5flash19enable_sm80_to_sm89INS1_16FlashAttnFwdSm80INS1_25CollectiveMainloopFwdSm80ILi8ELi1ELb0EN4cute5tupleIJNS5_1CILi128EEENS7_ILi64EEENS7_ILi256EEEEEELi256ENS_10bfloat16_tEfNS_4arch4Sm80ELb0ELb1ELb0ELb0ELb0ELb0ELb1ELb0EEENS1_21CollectiveEpilogueFwdINS6_IJS8_SA_S9_EEENS6_IJNS7_ILi1EEESI_SI_EEESC_SE_Li256ELb0ELb1ELb0ELb0EEENS1_19SingleTileSchedulerILb0ELb0ELb1ELi128EEEEEEEEEvNT_6ParamsE)
        /*0048*/ 	.short	0x0210
        /*004a*/ 	.short	0x0418


	//----- nvinfo : EIATTR_SW_WAR
	.align		4
.L_272:
        /*004c*/ 	.byte	0x04, 0x36
        /*004e*/ 	.short	(.L_274 - .L_273)
.L_273:
        /*0050*/ 	.word	0x00000008
.L_274:


//--------------------- .nv.info._ZN7cutlass13device_kernelIN5flash19enable_sm80_to_sm89INS1_16FlashAttnFwdSm80INS1_25CollectiveMainloopFwdSm80ILi8ELi1ELb0EN4cute5tupleIJNS5_1CILi128EEENS7_ILi64EEENS7_ILi256EEEEEELi256ENS_10bfloat16_tEfNS_4arch4Sm80ELb0ELb1ELb0ELb1ELb0ELb0ELb1ELb0EEENS1_21CollectiveEpilogueFwdINS6_IJS8_SA_S9_EEENS6_IJNS7_ILi1EEESI_SI_EEESC_SE_Li256ELb1ELb1ELb0ELb0EEENS1_19SingleTileSchedulerILb1ELb0ELb1ELi128EEEEEEEEEvNT_6ParamsE --------------------------
	.section	.nv.info._ZN7cutlass13device_kernelIN5flash19enable_sm80_to_sm89INS1_16FlashAttnFwdSm80INS1_25CollectiveMainloopFwdSm80ILi8ELi1ELb0EN4cute5tupleIJNS5_1CILi128EEENS7_ILi64EEENS7_ILi256EEEEEELi256ENS_10bfloat16_tEfNS_4arch4Sm80ELb0ELb1ELb0ELb1ELb0ELb0ELb1ELb0EEENS1_21CollectiveEpilogueFwdINS6_IJS8_SA_S9_EEENS6_IJNS7_ILi1EEESI_SI_EEESC_SE_Li256ELb1ELb1ELb0ELb0EEENS1_19SingleTileSchedulerILb1ELb0ELb1ELi128EEEEEEEEEvNT_6ParamsE,"",@"SHT_CUDA_INFO"
	.sectionflags	@""
	.align	4


	//----- nvinfo : EIATTR_CUDA_API_VERSION
	.align		4
        /*0000*/ 	.byte	0x04, 0x37
        /*0002*/ 	.short	(.L_276 - .L_275)
.L_275:
        /*0004*/ 	.word	0x00000082


	//----- nvinfo : EIATTR_KPARAM_INFO
	.align		4
.L_276:
        /*0008*/ 	.byte	0x04, 0x17
        /*000a*/ 	.short	(.L_278 - .L_277)
.L_277:
        /*000c*/ 	.word	0x00000000
        /*0010*/ 	.short	0x0000
        /*0012*/ 	.short	0x0000
        /*0014*/ 	.byte	0x00, 0xf0, 0x61, 0x10


	//----- nvinfo : EIATTR_SPARSE_MMA_MASK
	.align		4
.L_278:
        /*0018*/ 	.byte	0x03, 0x50
        /*001a*/ 	.short	0x0000


	//----- nvinfo : EIATTR_MAXREG_COUNT
	.align		4
        /*001c*/ 	.byte	0x03, 0x1b
        /*001e*/ 	.short	0x00ff


	//----- nvinfo : EIATTR_MERCURY_ISA_VERSION
	.align		4
        /*0020*/ 	.byte	0x03, 0x5f
        /*0022*/ 	.short	0x0101


	//----- nvinfo : EIATTR_EXIT_INSTR_OFFSETS
	.align		4
        /*0024*/ 	.byte	0x04, 0x1c
        /*0026*/ 	.short	(.L_280 - .L_279)


	//   ....[0]....
.L_279:
        /*0028*/ 	.word	0x00000010


	//----- nvinfo : EIATTR_MAX_THREADS
	.align		4
.L_280:
        /*002c*/ 	.byte	0x04, 0x05
        /*002e*/ 	.short	(.L_282 - .L_281)
.L_281:
        /*0030*/ 	.word	0x00000100
        /*0034*/ 	.word	0x00000001
        /*0038*/ 	.word	0x00000001


	//----- nvinfo : EIATTR_CBANK_PARAM_SIZE
	.align		4
.L_282:
        /*003c*/ 	.byte	0x03, 0x19
        /*003e*/ 	.short	0x0418


	//----- nvinfo : EIATTR_PARAM_CBANK
	.align		4
        /*0040*/ 	.byte	0x04, 0x0a
        /*0042*/ 	.short	(.L_284 - .L_283)
	.align		4
.L_283:
        /*0044*/ 	.word	index@(.nv.constant0._ZN7cutlass13device_kernelIN5flash19enable_sm80_to_sm89INS1_16FlashAttnFwdSm80INS1_25CollectiveMainloopFwdSm80ILi8ELi1ELb0EN4cute5tupleIJNS5_1CILi128EEENS7_ILi64EEENS7_ILi256EEEEEELi256ENS_10bfloat16_tEfNS_4arch4Sm80ELb0ELb1ELb0ELb1ELb0ELb0ELb1ELb0EEENS1_21CollectiveEpilogueFwdINS6_IJS8_SA_S9_EEENS6_IJNS7_ILi1EEESI_SI_EEESC_SE_Li256ELb1ELb1ELb0ELb0EEENS1_19SingleTileSchedulerILb1ELb0ELb1ELi128EEEEEEEEEvNT_6ParamsE)
        /*0048*/ 	.short	0x0210
        /*004a*/ 	.short	0x0418


	//----- nvinfo : EIATTR_SW_WAR
	.align		4
.L_284:
        /*004c*/ 	.byte	0x04, 0x36
        /*004e*/ 	.short	(.L_286 - .L_285)
.L_285:
        /*0050*/ 	.word	0x00000008
.L_286:


//--------------------- .nv.info._ZN7cutlass13device_kernelIN5flash19enable_sm80_to_sm89INS1_16FlashAttnFwdSm80INS1_25CollectiveMainloopFwdSm80ILi8ELi1ELb0EN4cute5tupleIJNS5_1CILi128EEENS7_ILi48EEENS7_ILi256EEEEEELi256ENS_10bfloat16_tEfNS_4arch4Sm80ELb0ELb1ELb0ELb1ELb0ELb1ELb1ELb0EEENS1_21CollectiveEpilogueFwdINS6_IJS8_SA_S9_EEENS6_IJNS7_ILi1EEESI_SI_EEESC_SE_Li256ELb1ELb1ELb0ELb0EEENS1_19SingleTileSchedulerILb1ELb0ELb1ELi128EEEEEEEEEvNT_6ParamsE --------------------------
	.section	.nv.info._ZN7cutlass13device_kernelIN5flash19enable_sm80_to_sm89INS1_16FlashAttnFwdSm80INS1_25CollectiveMainloopFwdSm80ILi8ELi1ELb0EN4cute5tupleIJNS5_1CILi128EEENS7_ILi48EEENS7_ILi256EEEEEELi256ENS_10bfloat16_tEfNS_4arch4Sm80ELb0ELb1ELb0ELb1ELb0ELb1ELb1ELb0EEENS1_21CollectiveEpilogueFwdINS6_IJS8_SA_S9_EEENS6_IJNS7_ILi1EEESI_SI_EEESC_SE_Li256ELb1ELb1ELb0ELb0EEENS1_19SingleTileSchedulerILb1ELb0ELb1ELi128EEEEEEEEEvNT_6ParamsE,"",@"SHT_CUDA_INFO"
	.sectionflags	@""
	.align	4


	//----- nvinfo : EIATTR_CUDA_API_VERSION
	.align		4
        /*0000*/ 	.byte	0x04, 0x37
        /*0002*/ 	.short	(.L_288 - .L_287)
.L_287:
        /*0004*/ 	.word	0x00000082


	//----- nvinfo : EIATTR_KPARAM_INFO
	.align		4
.L_288:
        /*0008*/ 	.byte	0x04, 0x17
        /*000a*/ 	.short	(.L_290 - .L_289)
.L_289:
        /*000c*/ 	.word	0x00000000
        /*0010*/ 	.short	0x0000
        /*0012*/ 	.short	0x0000
        /*0014*/ 	.byte	0x00, 0xf0, 0x61, 0x10


	//----- nvinfo : EIATTR_SPARSE_MMA_MASK
	.align		4
.L_290:
        /*0018*/ 	.byte	0x03, 0x50
        /*001a*/ 	.short	0x0000


	//----- nvinfo : EIATTR_MAXREG_COUNT
	.align		4
        /*001c*/ 	.byte	0x03, 0x1b
        /*001e*/ 	.short	0x00ff


	//----- nvinfo : EIATTR_MERCURY_ISA_VERSION
	.align		4
        /*0020*/ 	.byte	0x03, 0x5f
        /*0022*/ 	.short	0x0101


	//----- nvinfo : EIATTR_EXIT_INSTR_OFFSETS
	.align		4
        /*0024*/ 	.byte	0x04, 0x1c
        /*0026*/ 	.short	(.L_292 - .L_291)


	//   ....[0]....
.L_291:
        /*0028*/ 	.word	0x00000010


	//----- nvinfo : EIATTR_MAX_THREADS
	.align		4
.L_292:
        /*002c*/ 	.byte	0x04, 0x05
        /*002e*/ 	.short	(.L_294 - .L_293)
.L_293:
        /*0030*/ 	.word	0x00000100
        /*0034*/ 	.word	0x00000001
        /*0038*/ 	.word	0x00000001


	//----- nvinfo : EIATTR_CBANK_PARAM_SIZE
	.align		4
.L_294:
        /*003c*/ 	.byte	0x03, 0x19
        /*003e*/ 	.short	0x0418


	//----- nvinfo : EIATTR_PARAM_CBANK
	.align		4
        /*0040*/ 	.byte	0x04, 0x0a
        /*0042*/ 	.short	(.L_296 - .L_295)
	.align		4
.L_295:
        /*0044*/ 	.word	index@(.nv.constant0._ZN7cutlass13device_kernelIN5flash19enable_sm80_to_sm89INS1_16FlashAttnFwdSm80INS1_25CollectiveMainloopFwdSm80ILi8ELi1ELb0EN4cute5tupleIJNS5_1CILi128EEENS7_ILi48EEENS7_ILi256EEEEEELi256ENS_10bfloat16_tEfNS_4arch4Sm80ELb0ELb1ELb0ELb1ELb0ELb1ELb1ELb0EEENS1_21CollectiveEpilogueFwdINS6_IJS8_SA_S9_EEENS6_IJNS7_ILi1EEESI_SI_EEESC_SE_Li256ELb1ELb1ELb0ELb0EEENS1_19SingleTileSchedulerILb1ELb0ELb1ELi128EEEEEEEEEvNT_6ParamsE)
        /*0048*/ 	.short	0x0210
        /*004a*/ 	.short	0x0418


	//----- nvinfo : EIATTR_SW_WAR
	.align		4
.L_296:
        /*004c*/ 	.byte	0x04, 0x36
        /*004e*/ 	.short	(.L_298 - .L_297)
.L_297:
        /*0050*/ 	.word	0x00000008
.L_298:


//--------------------- .nv.info._ZN7cutlass13device_kernelIN5flash19enable_sm80_to_sm89INS1_16FlashAttnFwdSm80INS1_25CollectiveMainloopFwdSm80ILi8ELi1ELb0EN4cute5tupleIJNS5_1CILi128EEENS7_ILi96EEENS7_ILi256EEEEEELi256ENS_10bfloat16_tEfNS_4arch4Sm80ELb1ELb0ELb0ELb0ELb0ELb0ELb1ELb0EEENS1_21CollectiveEpilogueFwdINS6_IJS8_SA_S9_EEENS6_IJNS7_ILi1EEESI_SI_EEESC_SE_Li256ELb0ELb1ELb0ELb0EEENS1_30DynamicPersistentTileSchedulerILi256ELi256ELb0ELb1ELb0EEEEEEEEEvNT_6ParamsE --------------------------
	.section	.nv.info._ZN7cutlass13device_kernelIN5flash19enable_sm80_to_sm89INS1_16FlashAttnFwdSm80INS1_25CollectiveMainloopFwdSm80ILi8ELi1ELb0EN4cute5tupleIJNS5_1CILi128EEENS7_ILi96EEENS7_ILi256EEEEEELi256ENS_10bfloat16_tEfNS_4arch4Sm80ELb1ELb0ELb0ELb0ELb0ELb0ELb1ELb0EEENS1_21CollectiveEpilogueFwdINS6_IJS8_SA_S9_EEENS6_IJNS7_ILi1EEESI_SI_EEESC_SE_Li256ELb0ELb1ELb0ELb0EEENS1_30DynamicPersistentTileSchedulerILi256ELi256ELb0ELb1ELb0EEEEEEEEEvNT_6ParamsE,"",@"SHT_CUDA_INFO"
	.sectionflags	@""
	.align	4


	//----- nvinfo : EIATTR_CUDA_API_VERSION
	.align		4
        /*0000*/ 	.byte	0x04, 0x37
        /*0002*/ 	.short	(.L_300 - .L_299)
.L_299:
        /*0004*/ 	.word	0x00000082


	//----- nvinfo : EIATTR_KPARAM_INFO
	.align		4
.L_300:
        /*0008*/ 	.byte	0x04, 0x17
        /*000a*/ 	.short	(.L_302 - .L_301)
.L_301:
        /*000c*/ 	.word	0x00000000
        /*0010*/ 	.short	0x0000
        /*0012*/ 	.short	0x0000
        /*0014*/ 	.byte	0x00, 0xf0, 0xa1, 0x10


	//----- nvinfo : EIATTR_SPARSE_MMA_MASK
	.align		4
.L_302:
        /*0018*/ 	.byte	0x03, 0x50
        /*001a*/ 	.short	0x0000


	//----- nvinfo : EIATTR_MAXREG_COUNT
	.align		4
        /*001c*/ 	.byte	0x03, 0x1b
        /*001e*/ 	.short	0x00ff


	//----- nvinfo : EIATTR_MERCURY_ISA_VERSION
	.align		4
        /*0020*/ 	.byte	0x03, 0x5f
        /*0022*/ 	.short	0x0101


	//----- nvinfo : EIATTR_EXIT_INSTR_OFFSETS
	.align		4
        /*0024*/ 	.byte	0x04, 0x1c
        /*0026*/ 	.short	(.L_304 - .L_303)


	//   ....[0]....
.L_303:
        /*0028*/ 	.word	0x00000010


	//----- nvinfo : EIATTR_MAX_THREADS
	.align		4
.L_304:
        /*002c*/ 	.byte	0x04, 0x05
        /*002e*/ 	.short	(.L_306 - .L_305)
.L_305:
        /*0030*/ 	.word	0x00000100
        /*0034*/ 	.word	0x00000001
        /*0038*/ 	.word	0x00000001


	//----- nvinfo : EIATTR_CBANK_PARAM_SIZE
	.align		4
.L_306:
        /*003c*/ 	.byte	0x03, 0x19
        /*003e*/ 	.short	0x0428


	//----- nvinfo : EIATTR_PARAM_CBANK
	.align		4
        /*0040*/ 	.byte	0x04, 0x0a
        /*0042*/ 	.short	(.L_308 - .L_307)
	.align		4
.L_307:
        /*0044*/ 	.word	index@(.nv.constant0._ZN7cutlass13device_kernelIN5flash19enable_sm80_to_sm89INS1_16FlashAttnFwdSm80INS1_25CollectiveMainloopFwdSm80ILi8ELi1ELb0EN4cute5tupleIJNS5_1CILi128EEENS7_ILi96EEENS7_ILi256EEEEEELi256ENS_10bfloat16_tEfNS_4arch4Sm80ELb1ELb0ELb0ELb0ELb0ELb0ELb1ELb0EEENS1_21CollectiveEpilogueFwdINS6_IJS8_SA_S9_EEENS6_IJNS7_ILi1EEESI_SI_EEESC_SE_Li256ELb0ELb1ELb0ELb0EEENS1_30DynamicPersistentTileSchedulerILi256ELi256ELb0ELb1ELb0EEEEEEEEEvNT_6ParamsE)
        /*0048*/ 	.short	0x0210
        /*004a*/ 	.short	0x0428


	//----- nvinfo : EIATTR_SW_WAR
	.align		4
.L_308:
        /*004c*/ 	.byte	0x04, 0x36
        /*004e*/ 	.short	(.L_310 - .L_309)
.L_309:
        /*0050*/ 	.word	0x00000008
.L_310:


//--------------------- .nv.info._ZN7cutlass13device_kernelIN5flash19enable_sm80_to_sm89INS1_16FlashAttnFwdSm80INS1_25CollectiveMainloopFwdSm80ILi8ELi1ELb0EN4cute5tupleIJNS5_1CILi128EEENS7_ILi96EEENS7_ILi256EEEEEELi256ENS_10bfloat16_tEfNS_4arch4Sm80ELb1ELb0ELb0ELb1ELb0ELb0ELb1ELb0EEENS1_21CollectiveEpilogueFwdINS6_IJS8_SA_S9_EEENS6_IJNS7_ILi1EEESI_SI_EEESC_SE_Li256ELb1ELb1ELb0ELb0EEENS1_19SingleTileSchedulerILb1ELb0ELb1ELi128EEEEEEEEEvNT_6ParamsE --------------------------
	.section	.nv.info._ZN7cutlass13device_kernelIN5flash19enable_sm80_to_sm89INS1_16FlashAttnFwdSm80INS1_25CollectiveMainloopFwdSm80ILi8ELi1ELb0EN4cute5tupleIJNS5_1CILi128EEENS7_ILi96EEENS7_ILi256EEEEEELi256ENS_10bfloat16_tEfNS_4arch4Sm80ELb1ELb0ELb0ELb1ELb0ELb0ELb1ELb0EEENS1_21CollectiveEpilogueFwdINS6_IJS8_SA_S9_EEENS6_IJNS7_ILi1EEESI_SI_EEESC_SE_Li256ELb1ELb1ELb0ELb0EEENS1_19SingleTileSchedulerILb1ELb0ELb1ELi128EEEEEEEEEvNT_6ParamsE,"",@"SHT_CUDA_INFO"
	.sectionflags	@""
	.align	4


	//----- nvinfo : EIATTR_CUDA_API_VERSION
	.align		4
        /*0000*/ 	.byte	0x04, 0x37
        /*0002*/ 	.short	(.L_312 - .L_311)
.L_311:
        /*0004*/ 	.word	0x00000082


	//----- nvinfo : EIATTR_KPARAM_INFO
	.align		4
.L_312:
        /*0008*/ 	.byte	0x04, 0x17
        /*000a*/ 	.short	(.L_314 - .L_313)
.L_313:
        /*000c*/ 	.word	0x00000000
        /*0010*/ 	.short	0x0000
        /*0012*/ 	.short	0x0000
        /*0014*/ 	.byte	0x00, 0xf0, 0x61, 0x10


	//----- nvinfo : EIATTR_SPARSE_MMA_MASK
	.align		4
.L_314:
        /*0018*/ 	.byte	0x03, 0x50
        /*001a*/ 	.short	0x0000


	//----- nvinfo : EIATTR_MAXREG_COUNT
	.align		4
        /*001c*/ 	.byte	0x03, 0x1b
        /*001e*/ 	.short	0x00ff


	//----- nvinfo : EIATTR_MERCURY_ISA_VERSION
	.align		4
        /*0020*/ 	.byte	0x03, 0x5f
        /*0022*/ 	.short	0x0101


	//----- nvinfo : EIATTR_EXIT_INSTR_OFFSETS
	.align		4
        /*0024*/ 	.byte	0x04, 0x1c
        /*0026*/ 	.short	(.L_316 - .L_315)


	//   ....[0]....
.L_315:
        /*0028*/ 	.word	0x00000010


	//----- nvinfo : EIATTR_MAX_THREADS
	.align		4
.L_316:
        /*002c*/ 	.byte	0x04, 0x05
        /*002e*/ 	.short	(.L_318 - .L_317)
.L_317:
        /*0030*/ 	.word	0x00000100
        /*0034*/ 	.word	0x00000001
        /*0038*/ 	.word	0x00000001


	//----- nvinfo : EIATTR_CBANK_PARAM_SIZE
	.align		4
.L_318:
        /*003c*/ 	.byte	0x03, 0x19
        /*003e*/ 	.short	0x0418


	//----- nvinfo : EIATTR_PARAM_CBANK
	.align		4
        /*0040*/ 	.byte	0x04, 0x0a
        /*0042*/ 	.short	(.L_320 - .L_319)
	.align		4
.L_319:
        /*0044*/ 	.word	index@(.nv.constant0._ZN7cutlass13device_kernelIN5flash19enable_sm80_to_sm89INS1_16FlashAttnFwdSm80INS1_25CollectiveMainloopFwdSm80ILi8ELi1ELb0EN4cute5tupleIJNS5_1CILi128EEENS7_ILi96EEENS7_ILi256EEEEEELi256ENS_10bfloat16_tEfNS_4arch4Sm80ELb1ELb0ELb0ELb1ELb0ELb0ELb1ELb0EEENS1_21CollectiveEpilogueFwdINS6_IJS8_SA_S9_EEENS6_IJNS7_ILi1EEESI_SI_EEESC_SE_Li256ELb1ELb1ELb0ELb0EEENS1_19SingleTileSchedulerILb1ELb0ELb1ELi128EEEEEEEEEvNT_6ParamsE)
        /*0048*/ 	.short	0x0210
        /*004a*/ 	.short	0x0418


	//----- nvinfo : EIATTR_SW_WAR
	.align		4
.L_320:
        /*004c*/ 	.byte	0x04, 0x36
        /*004e*/ 	.short	(.L_322 - .L_321)
.L_321:
        /*0050*/ 	.word	0x00000008
.L_322:


//--------------------- .nv.info._ZN7cutlass13device_kernelIN5flash19enable_sm80_to_sm89INS1_16FlashAttnFwdSm80INS1_25CollectiveMainloopFwdSm80ILi8ELi1ELb0EN4cute5tupleIJNS5_1CILi128EEENS7_ILi48EEENS7_ILi256EEEEEELi256ENS_10bfloat16_tEfNS_4arch4Sm80ELb1ELb0ELb0ELb1ELb0ELb1ELb1ELb0EEENS1_21CollectiveEpilogueFwdINS6_IJS8_SA_S9_EEENS6_IJNS7_ILi1EEESI_SI_EEESC_SE_Li256ELb1ELb1ELb0ELb0EEENS1_19SingleTileSchedulerILb1ELb0ELb1ELi128EEEEEEEEEvNT_6ParamsE --------------------------
	.section	.nv.info._ZN7cutlass13device_kernelIN5flash19enable_sm80_to_sm89INS1_16FlashAttnFwdSm80INS1_25CollectiveMainloopFwdSm80ILi8ELi1ELb0EN4cute5tupleIJNS5_1CILi128EEENS7_ILi48EEENS7_ILi256EEEEEELi256ENS_10bfloat16_tEfNS_4arch4Sm80ELb1ELb0ELb0ELb1ELb0ELb1ELb1ELb0EEENS1_21CollectiveEpilogueFwdINS6_IJS8_SA_S9_EEENS6_IJNS7_ILi1EEESI_SI_EEESC_SE_Li256ELb1ELb1ELb0ELb0EEENS1_19SingleTileSchedulerILb1ELb0ELb1ELi128EEEEEEEEEvNT_6ParamsE,"",@"SHT_CUDA_INFO"
	.sectionflags	@""
	.align	4


	//----- nvinfo : EIATTR_CUDA_API_VERSION
	.align		4
        /*0000*/ 	.byte	0x04, 0x37
        /*0002*/ 	.short	(.L_324 - .L_323)
.L_323:
        /*0004*/ 	.word	0x00000082


	//----- nvinfo : EIATTR_KPARAM_INFO
	.align		4
.L_324:
        /*0008*/ 	.byte	0x04, 0x17
        /*000a*/ 	.short	(.L_326 - .L_325)
.L_325:
        /*000c*/ 	.word	0x00000000
        /*0010*/ 	.short	0x0000
        /*0012*/ 	.short	0x0000
        /*0014*/ 	.byte	0x00, 0xf0, 0x61, 0x10


	//----- nvinfo : EIATTR_SPARSE_MMA_MASK
	.align		4
.L_326:
        /*0018*/ 	.byte	0x03, 0x50
        /*001a*/ 	.short	0x0000


	//----- nvinfo : EIATTR_MAXREG_COUNT
	.align		4
        /*001c*/ 	.byte	0x03, 0x1b
        /*001e*/ 	.short	0x00ff


	//----- nvinfo : EIATTR_MERCURY_ISA_VERSION
	.align		4
        /*0020*/ 	.byte	0x03, 0x5f
        /*0022*/ 	.short	0x0101


	//----- nvinfo : EIATTR_EXIT_INSTR_OFFSETS
	.align		4
        /*0024*/ 	.byte	0x04, 0x1c
        /*0026*/ 	.short	(.L_328 - .L_327)


	//   ....[0]....
.L_327:
        /*0028*/ 	.word	0x00000010


	//----- nvinfo : EIATTR_MAX_THREADS
	.align		4
.L_328:
        /*002c*/ 	.byte	0x04, 0x05
        /*002e*/ 	.short	(.L_330 - .L_329)
.L_329:
        /*0030*/ 	.word	0x00000100
        /*0034*/ 	.word	0x00000001
        /*0038*/ 	.word	0x00000001


	//----- nvinfo : EIATTR_CBANK_PARAM_SIZE
	.align		4
.L_330:
        /*003c*/ 	.byte	0x03, 0x19
        /*003e*/ 	.short	0x0418


	//----- nvinfo : EIATTR_PARAM_CBANK
	.align		4
        /*0040*/ 	.byte	0x04, 0x0a
        /*0042*/ 	.short	(.L_332 - .L_331)
	.align		4
.L_331:
        /*0044*/ 	.word	index@(.nv.constant0._ZN7cutlass13device_kernelIN5flash19enable_sm80_to_sm89INS1_16FlashAttnFwdSm80INS1_25CollectiveMainloopFwdSm80ILi8ELi1ELb0EN4cute5tupleIJNS5_1CILi128EEENS7_ILi48EEENS7_ILi256EEEEEELi256ENS_10bfloat16_tEfNS_4arch4Sm80ELb1ELb0ELb0ELb1ELb0ELb1ELb1ELb0EEENS1_21CollectiveEpilogueFwdINS6_IJS8_SA_S9_EEENS6_IJNS7_ILi1EEESI_SI_EEESC_SE_Li256ELb1ELb1ELb0ELb0EEENS1_19SingleTileSchedulerILb1ELb0ELb1ELi128EEEEEEEEEvNT_6ParamsE)
        /*0048*/ 	.short	0x0210
        /*004a*/ 	.short	0x0418


	//----- nvinfo : EIATTR_SW_WAR
	.align		4
.L_332:
        /*004c*/ 	.byte	0x04, 0x36
        /*004e*/ 	.short	(.L_334 - .L_333)
.L_333:
        /*0050*/ 	.word	0x00000008
.L_334:


//--------------------- .nv.callgraph             --------------------------
	.section	.nv.callgraph,"",@"SHT_CUDA_CALLGRAPH"
	.align	4
	.sectionentsize	8
	.align		4
        /*0000*/ 	.word	0x00000000
	.align		4
        /*0004*/ 	.word	0xffffffff
	.align		4
        /*0008*/ 	.word	0x00000000
	.align		4
        /*000c*/ 	.word	0xfffffffe
	.align		4
        /*0010*/ 	.word	0x00000000
	.align		4
        /*0014*/ 	.word	0xfffffffd
	.align		4
        /*0018*/ 	.word	0x00000000
	.align		4
        /*001c*/ 	.word	0xfffffffc


//--------------------- .nv.constant4             --------------------------
	.section	.nv.constant4,"a",@progbits
	.align	8
	.align		8
.nv.constant4:
        /*0000*/ 	.dword	_ZN66_INTERNAL_3aa6a342_30_flash_fwd_hdim256_bf16_sm80_cu_0106449f_31684cuda3std3__45__cpo5beginE
	.align		8
        /*0008*/ 	.dword	_ZN66_INTERNAL_3aa6a342_30_flash_fwd_hdim256_bf16_sm80_cu_0106449f_31684cuda3std3__45__cpo3endE
	.align		8
        /*0010*/ 	.dword	_ZN66_INTERNAL_3aa6a342_30_flash_fwd_hdim256_bf16_sm80_cu_0106449f_31684cuda3std3__45__cpo6cbeginE
	.align		8
        /*0018*/ 	.dword	_ZN66_INTERNAL_3aa6a342_30_flash_fwd_hdim256_bf16_sm80_cu_0106449f_31684cuda3std3__45__cpo4cendE
	.align		8
        /*0020*/ 	.dword	_ZN66_INTERNAL_3aa6a342_30_flash_fwd_hdim256_bf16_sm80_cu_0106449f_31684cuda3std3__468_GLOBAL__N__3aa6a342_30_flash_fwd_hdim256_bf16_sm80_cu_0106449f_31686ignoreE
	.align		8
        /*0028*/ 	.dword	_ZN66_INTERNAL_3aa6a342_30_flash_fwd_hdim256_bf16_sm80_cu_0106449f_31684cuda3std3__419piecewise_constructE
	.align		8
        /*0030*/ 	.dword	_ZN66_INTERNAL_3aa6a342_30_flash_fwd_hdim256_bf16_sm80_cu_0106449f_31684cuda3std3__48in_placeE
	.align		8
        /*0038*/ 	.dword	_ZN66_INTERNAL_3aa6a342_30_flash_fwd_hdim256_bf16_sm80_cu_0106449f_31684cuda3std6ranges3__45__cpo4swapE
	.align		8
        /*0040*/ 	.dword	_ZN66_INTERNAL_3aa6a342_30_flash_fwd_hdim256_bf16_sm80_cu_0106449f_31684cuda3std6ranges3__45__cpo9iter_moveE
	.align		8
        /*0048*/ 	.dword	_ZN66_INTERNAL_3aa6a342_30_flash_fwd_hdim256_bf16_sm80_cu_0106449f_31684cute7productE
	.align		8
        /*0050*/ 	.dword	_ZN66_INTERNAL_3aa6a342_30_flash_fwd_hdim256_bf16_sm80_cu_0106449f_31684cute1_E


//--------------------- .text._ZN7cutlass13device_kernelIN5flash19enable_sm80_to_sm89INS1_16FlashAttnFwdSm80INS1_25CollectiveMainloopFwdSm80ILi8ELi1ELb1EN4cute5tupleIJNS5_1CILi128EEENS7_ILi64EEENS7_ILi256EEEEEELi256ENS_10bfloat16_tEfNS_4arch4Sm80ELb0ELb0ELb0ELb0ELb0ELb0ELb1ELb0EEENS1_21CollectiveEpilogueFwdINS6_IJS8_SA_S9_EEENS6_IJNS7_ILi1EEESI_SI_EEESC_SE_Li256ELb0ELb1ELb0ELb0EEENS1_19SingleTileSchedulerILb0ELb0ELb1ELi128EEEEEEEEEvNT_6ParamsE --------------------------
	.section	.text._ZN7cutlass13device_kernelIN5flash19enable_sm80_to_sm89INS1_16FlashAttnFwdSm80INS1_25CollectiveMainloopFwdSm80ILi8ELi1ELb1EN4cute5tupleIJNS5_1CILi128EEENS7_ILi64EEENS7_ILi256EEEEEELi256ENS_10bfloat16_tEfNS_4arch4Sm80ELb0ELb0ELb0ELb0ELb0ELb0ELb1ELb0EEENS1_21CollectiveEpilogueFwdINS6_IJS8_SA_S9_EEENS6_IJNS7_ILi1EEESI_SI_EEESC_SE_Li256ELb0ELb1ELb0ELb0EEENS1_19SingleTileSchedulerILb0ELb0ELb1ELi128EEEEEEEEEvNT_6ParamsE,"ax",@progbits
	.align	128
.text._ZN7cutlass13device_kernelIN5flash19enable_sm80_to_sm89INS1_16FlashAttnFwdSm80INS1_25CollectiveMainloopFwdSm80ILi8ELi1ELb1EN4cute5tupleIJNS5_1CILi128EEENS7_ILi64EEENS7_ILi256EEEEEELi256ENS_10bfloat16_tEfNS_4arch4Sm80ELb0ELb0ELb0ELb0ELb0ELb0ELb1ELb0EEENS1_21CollectiveEpilogueFwdINS6_IJS8_SA_S9_EEENS6_IJNS7_ILi1EEESI_SI_EEESC_SE_Li256ELb0ELb1ELb0ELb0EEENS1_19SingleTileSchedulerILb0ELb0ELb1ELi128EEEEEEEEEvNT_6ParamsE:
        .type           _ZN7cutlass13device_kernelIN5flash19enable_sm80_to_sm89INS1_16FlashAttnFwdSm80INS1_25CollectiveMainloopFwdSm80ILi8ELi1ELb1EN4cute5tupleIJNS5_1CILi128EEENS7_ILi64EEENS7_ILi256EEEEEELi256ENS_10bfloat16_tEfNS_4arch4Sm80ELb0ELb0ELb0ELb0ELb0ELb0ELb1ELb0EEENS1_21CollectiveEpilogueFwdINS6_IJS8_SA_S9_EEENS6_IJNS7_ILi1EEESI_SI_EEESC_SE_Li256ELb0ELb1ELb0ELb0EEENS1_19SingleTileSchedulerILb0ELb0ELb1ELi128EEEEEEEEEvNT_6ParamsE,@function
        .size           _ZN7cutlass13device_kernelIN5flash19enable_sm80_to_sm89INS1_16FlashAttnFwdSm80INS1_25CollectiveMainloopFwdSm80ILi8ELi1ELb1EN4cute5tupleIJNS5_1CILi128EEENS7_ILi64EEENS7_ILi256EEEEEELi256ENS_10bfloat16_tEfNS_4arch4Sm80ELb0ELb0ELb0ELb0ELb0ELb0ELb1ELb0EEENS1_21CollectiveEpilogueFwdINS6_IJS8_SA_S9_EEENS6_IJNS7_ILi1EEESI_SI_EEESC_SE_Li256ELb0ELb1ELb0ELb0EEENS1_19SingleTileSchedulerILb0ELb0ELb1ELi128EEEEEEEEEvNT_6ParamsE,(.L_x_18 - _ZN7cutlass13device_kernelIN5flash19enable_sm80_to_sm89INS1_16FlashAttnFwdSm80INS1_25CollectiveMainloopFwdSm80ILi8ELi1ELb1EN4cute5tupleIJNS5_1CILi128EEENS7_ILi64EEENS7_ILi256EEEEEELi256ENS_10bfloat16_tEfNS_4arch4Sm80ELb0ELb0ELb0ELb0ELb0ELb0ELb1ELb0EEENS1_21CollectiveEpilogueFwdINS6_IJS8_SA_S9_EEENS6_IJNS7_ILi1EEESI_SI_EEESC_SE_Li256ELb0ELb1ELb0ELb0EEENS1_19SingleTileSchedulerILb0ELb0ELb1ELi128EEEEEEEEEvNT_6ParamsE)
        .other          _ZN7cutlass13device_kernelIN5flash19enable_sm80_to_sm89INS1_16FlashAttnFwdSm80INS1_25CollectiveMainloopFwdSm80ILi8ELi1ELb1EN4cute5tupleIJNS5_1CILi128EEENS7_ILi64EEENS7_ILi256EEEEEELi256ENS_10bfloat16_tEfNS_4arch4Sm80ELb0ELb0ELb0ELb0ELb0ELb0ELb1ELb0EEENS1_21CollectiveEpilogueFwdINS6_IJS8_SA_S9_EEENS6_IJNS7_ILi1EEESI_SI_EEESC_SE_Li256ELb0ELb1ELb0ELb0EEENS1_19SingleTileSchedulerILb0ELb0ELb1ELi128EEEEEEEEEvNT_6ParamsE,@"STO_CUDA_ENTRY STV_DEFAULT"
_ZN7cutlass13device_kernelIN5flash19enable_sm80_to_sm89INS1_16FlashAttnFwdSm80INS1_25CollectiveMainloopFwdSm80ILi8ELi1ELb1EN4cute5tupleIJNS5_1CILi128EEENS7_ILi64EEENS7_ILi256EEEEEELi256ENS_10bfloat16_tEfNS_4arch4Sm80ELb0ELb0ELb0ELb0ELb0ELb0ELb1ELb0EEENS1_21CollectiveEpilogueFwdINS6_IJS8_SA_S9_EEENS6_IJNS7_ILi1EEESI_SI_EEESC_SE_Li256ELb0ELb1ELb0ELb0EEENS1_19SingleTileSchedulerILb0ELb0ELb1ELi128EEEEEEEEEvNT_6ParamsE:
[----:B------:R-:W-:Y:S01]  /*0000*/  LDC R1, c[0x0][0x28] ;  /* 0x00000a00ff017b82 */ /* 0x000fe20000000800 */
[----:B------:R-:W-:Y:S05]  /*0010*/  EXIT ;  /* 0x000000000000794d */ /* 0x000fea0003800000 */
.L_x_0:
[----:B------:R-:W-:-:S00]  /*0020*/  BRA `(.L_x_0) ;  /* 0xfffffffc00fc7947 */ /* 0x000fc0000383ffff */
[----:B------:R-:W-:-:S00]  /*0030*/  NOP ;  /* 0x0000000000007918 */ /* 0x000fc00000000000 */
        /* <DEDUP_REMOVED lines=12> */
.L_x_18:


//--------------------- .text._ZN7cutlass13device_kernelIN5flash19enable_sm80_to_sm89INS1_16FlashAttnFwdSm80INS1_25CollectiveMainloopFwdSm80ILi8ELi1ELb1EN4cute5tupleIJNS5_1CILi128EEENS7_ILi64EEENS7_ILi256EEEEEELi256ENS_10bfloat16_tEfNS_4arch4Sm80ELb0ELb0ELb0ELb1ELb0ELb0ELb1ELb0EEENS1_21CollectiveEpilogueFwdINS6_IJS8_SA_S9_EEENS6_IJNS7_ILi1EEESI_SI_EEESC_SE_Li256ELb1ELb1ELb0ELb0EEENS1_19SingleTileSchedulerILb1ELb0ELb1ELi128EEEEEEEEEvNT_6ParamsE --------------------------
	.section	.text._ZN7cutlass13device_kernelIN5flash19enable_sm80_to_sm89INS1_16FlashAttnFwdSm80INS1_25CollectiveMainloopFwdSm80ILi8ELi1ELb1EN4cute5tupleIJNS5_1CILi128EEENS7_ILi64EEENS7_ILi256EEEEEELi256ENS_10bfloat16_tEfNS_4arch4Sm80ELb0ELb0ELb0ELb1ELb0ELb0ELb1ELb0EEENS1_21CollectiveEpilogueFwdINS6_IJS8_SA_S9_EEENS6_IJNS7_ILi1EEESI_SI_EEESC_SE_Li256ELb1ELb1ELb0ELb0EEENS1_19SingleTileSchedulerILb1ELb0ELb1ELi128EEEEEEEEEvNT_6ParamsE,"ax",@progbits
	.align	128
.text._ZN7cutlass13device_kernelIN5flash19enable_sm80_to_sm89INS1_16FlashAttnFwdSm80INS1_25CollectiveMainloopFwdSm80ILi8ELi1ELb1EN4cute5tupleIJNS5_1CILi128EEENS7_ILi64EEENS7_ILi256EEEEEELi256ENS_10bfloat16_tEfNS_4arch4Sm80ELb0ELb0ELb0ELb1ELb0ELb0ELb1ELb0EEENS1_21CollectiveEpilogueFwdINS6_IJS8_SA_S9_EEENS6_IJNS7_ILi1EEESI_SI_EEESC_SE_Li256ELb1ELb1ELb0ELb0EEENS1_19SingleTileSchedulerILb1ELb0ELb1ELi128EEEEEEEEEvNT_6ParamsE:
        .type           _ZN7cutlass13device_kernelIN5flash19enable_sm80_to_sm89INS1_16FlashAttnFwdSm80INS1_25CollectiveMainloopFwdSm80ILi8ELi1ELb1EN4cute5tupleIJNS5_1CILi128EEENS7_ILi64EEENS7_ILi256EEEEEELi256ENS_10bfloat16_tEfNS_4arch4Sm80ELb0ELb0ELb0ELb1ELb0ELb0ELb1ELb0EEENS1_21CollectiveEpilogueFwdINS6_IJS8_SA_S9_EEENS6_IJNS7_ILi1EEESI_SI_EEESC_SE_Li256ELb1ELb1ELb0ELb0EEENS1_19SingleTileSchedulerILb1ELb0ELb1ELi128EEEEEEEEEvNT_6ParamsE,@function
        .size           _ZN7cutlass13device_kernelIN5flash19enable_sm80_to_sm89INS1_16FlashAttnFwdSm80INS1_25CollectiveMainloopFwdSm80ILi8ELi1ELb1EN4cute5tupleIJNS5_1CILi128EEENS7_ILi64EEENS7_ILi256EEEEEELi256ENS_10bfloat16_tEfNS_4arch4Sm80ELb0ELb0ELb0ELb1ELb0ELb0ELb1ELb0EEENS1_21CollectiveEpilogueFwdINS6_IJS8_SA_S9_EEENS6_IJNS7_ILi1EEESI_SI_EEESC_SE_Li256ELb1ELb1ELb0ELb0EEENS1_19SingleTileSchedulerILb1ELb0ELb1ELi128EEEEEEEEEvNT_6ParamsE,(.L_x_19 - _ZN7cutlass13device_kernelIN5flash19enable_sm80_to_sm89INS1_16FlashAttnFwdSm80INS1_25CollectiveMainloopFwdSm80ILi8ELi1ELb1EN4cute5tupleIJNS5_1CILi128EEENS7_ILi64EEENS7_ILi256EEEEEELi256ENS_10bfloat16_tEfNS_4arch4Sm80ELb0ELb0ELb0ELb1ELb0ELb0ELb1ELb0EEENS1_21CollectiveEpilogueFwdINS6_IJS8_SA_S9_EEENS6_IJNS7_ILi1EEESI_SI_EEESC_SE_Li256ELb1ELb1ELb0ELb0EEENS1_19SingleTileSchedulerILb1ELb0ELb1ELi128EEEEEEEEEvNT_6ParamsE)
        .other          _ZN7cutlass13device_kernelIN5flash19enable_sm80_to_sm89INS1_16FlashAttnFwdSm80INS1_25CollectiveMainloopFwdSm80ILi8ELi1ELb1EN4cute5tupleIJNS5_1CILi128EEENS7_ILi64EEENS7_ILi256EEEEEELi256ENS_10bfloat16_tEfNS_4arch4Sm80ELb0ELb0ELb0ELb1ELb0ELb0ELb1ELb0EEENS1_21CollectiveEpilogueFwdINS6_IJS8_SA_S9_EEENS6_IJNS7_ILi1EEESI_SI_EEESC_SE_Li256ELb1ELb1ELb0ELb0EEENS1_19SingleTileSchedulerILb1ELb0ELb1ELi128EEEEEEEEEvNT_6ParamsE,@"STO_CUDA_ENTRY STV_DEFAULT"
_ZN7cutlass13device_kernelIN5flash19enable_sm80_to_sm89INS1_16FlashAttnFwdSm80INS1_25CollectiveMainloopFwdSm80ILi8ELi1ELb1EN4cute5tupleIJNS5_1CILi128EEENS7_ILi64EEENS7_ILi256EEEEEELi256ENS_10bfloat16_tEfNS_4arch4Sm80ELb0ELb0ELb0ELb1ELb0ELb0ELb1ELb0EEENS1_21CollectiveEpilogueFwdINS6_IJS8_SA_S9_EEENS6_IJNS7_ILi1EEESI_SI_EEESC_SE_Li256ELb1ELb1ELb0ELb0EEENS1_19SingleTileSchedulerILb1ELb0ELb1ELi128EEEEEEEEEvNT_6ParamsE:
[----:B------:R-:W-:Y:S01]  /*0000*/  LDC R1, c[0x0][0x28] ;  /* 0x00000a00ff017b82 */ /* 0x000fe20000000800 */
[----:B------:R-:W-:Y:S05]  /*0010*/  EXIT ;  /* 0x000000000000794d */ /* 0x000fea0003800000 */
.L_x_1:
        /* <DEDUP_REMOVED lines=14> */
.L_x_19:


//--------------------- .text._ZN7cutlass13device_kernelIN5flash19enable_sm80_to_sm89INS1_16FlashAttnFwdSm80INS1_25CollectiveMainloopFwdSm80ILi8ELi1ELb0EN4cute5tupleIJNS5_1CILi128EEENS7_ILi32EEENS7_ILi256EEEEEELi256ENS_10bfloat16_tEfNS_4arch4Sm80ELb0ELb0ELb0ELb1ELb0ELb1ELb1ELb0EEENS1_21CollectiveEpilogueFwdINS6_IJS8_SA_S9_EEENS6_IJNS7_ILi1EEESI_SI_EEESC_SE_Li256ELb1ELb1ELb0ELb0EEENS1_19SingleTileSchedulerILb1ELb0ELb1ELi128EEEEEEEEEvNT_6ParamsE --------------------------
	.section	.text._ZN7cutlass13device_kernelIN5flash19enable_sm80_to_sm89INS1_16FlashAttnFwdSm80INS1_25CollectiveMainloopFwdSm80ILi8ELi1ELb0EN4cute5tupleIJNS5_1CILi128EEENS7_ILi32EEENS7_ILi256EEEEEELi256ENS_10bfloat16_tEfNS_4arch4Sm80ELb0ELb0ELb0ELb1ELb0ELb1ELb1ELb0EEENS1_21CollectiveEpilogueFwdINS6_IJS8_SA_S9_EEENS6_IJNS7_ILi1EEESI_SI_EEESC_SE_Li256ELb1ELb1ELb0ELb0EEENS1_19SingleTileSchedulerILb1ELb0ELb1ELi128EEEEEEEEEvNT_6ParamsE,"ax",@progbits
	.align	128
.text._ZN7cutlass13device_kernelIN5flash19enable_sm80_to_sm89INS1_16FlashAttnFwdSm80INS1_25CollectiveMainloopFwdSm80ILi8ELi1ELb0EN4cute5tupleIJNS5_1CILi128EEENS7_ILi32EEENS7_ILi256EEEEEELi256ENS_10bfloat16_tEfNS_4arch4Sm80ELb0ELb0ELb0ELb1ELb0ELb1ELb1ELb0EEENS1_21CollectiveEpilogueFwdINS6_IJS8_SA_S9_EEENS6_IJNS7_ILi1EEESI_SI_EEESC_SE_Li256ELb1ELb1ELb0ELb0EEENS1_19SingleTileSchedulerILb1ELb0ELb1ELi128EEEEEEEEEvNT_6ParamsE:
        .type           _ZN7cutlass13device_kernelIN5flash19enable_sm80_to_sm89INS1_16FlashAttnFwdSm80INS1_25CollectiveMainloopFwdSm80ILi8ELi1ELb0EN4cute5tupleIJNS5_1CILi128EEENS7_ILi32EEENS7_ILi256EEEEEELi256ENS_10bfloat16_tEfNS_4arch4Sm80ELb0ELb0ELb0ELb1ELb0ELb1ELb1ELb0EEENS1_21CollectiveEpilogueFwdINS6_IJS8_SA_S9_EEENS6_IJNS7_ILi1EEESI_SI_EEESC_SE_Li256ELb1ELb1ELb0ELb0EEENS1_19SingleTileSchedulerILb1ELb0ELb1ELi128EEEEEEEEEvNT_6ParamsE,@function
        .size           _ZN7cutlass13device_kernelIN5flash19enable_sm80_to_sm89INS1_16FlashAttnFwdSm80INS1_25CollectiveMainloopFwdSm80ILi8ELi1ELb0EN4cute5tupleIJNS5_1CILi128EEENS7_ILi32EEENS7_ILi256EEEEEELi256ENS_10bfloat16_tEfNS_4arch4Sm80ELb0ELb0ELb0ELb1ELb0ELb1ELb1ELb0EEENS1_21CollectiveEpilogueFwdINS6_IJS8_SA_S9_EEENS6_IJNS7_ILi1EEESI_SI_EEESC_SE_Li256ELb1ELb1ELb0ELb0EEENS1_19SingleTileSchedulerILb1ELb0ELb1ELi128EEEEEEEEEvNT_6ParamsE,(.L_x_20 - _ZN7cutlass13device_kernelIN5flash19enable_sm80_to_sm89INS1_16FlashAttnFwdSm80INS1_25CollectiveMainloopFwdSm80ILi8ELi1ELb0EN4cute5tupleIJNS5_1CILi128EEENS7_ILi32EEENS7_ILi256EEEEEELi256ENS_10bfloat16_tEfNS_4arch4Sm80ELb0ELb0ELb0ELb1ELb0ELb1ELb1ELb0EEENS1_21CollectiveEpilogueFwdINS6_IJS8_SA_S9_EEENS6_IJNS7_ILi1EEESI_SI_EEESC_SE_Li256ELb1ELb1ELb0ELb0EEENS1_19SingleTileSchedulerILb1ELb0ELb1ELi128EEEEEEEEEvNT_6ParamsE)
        .other          _ZN7cutlass13device_kernelIN5flash19enable_sm80_to_sm89INS1_16FlashAttnFwdSm80INS1_25CollectiveMainloopFwdSm80ILi8ELi1ELb0EN4cute5tupleIJNS5_1CILi128EEENS7_ILi32EEENS7_ILi256EEEEEELi256ENS_10bfloat16_tEfNS_4arch4Sm80ELb0ELb0ELb0ELb1ELb0ELb1ELb1ELb0EEENS1_21CollectiveEpilogueFwdINS6_IJS8_SA_S9_EEENS6_IJNS7_ILi1EEESI_SI_EEESC_SE_Li256ELb1ELb1ELb0ELb0EEENS1_19SingleTileSchedulerILb1ELb0ELb1ELi128EEEEEEEEEvNT_6ParamsE,@"STO_CUDA_ENTRY STV_DEFAULT"
_ZN7cutlass13device_kernelIN5flash19enable_sm80_to_sm89INS1_16FlashAttnFwdSm80INS1_25CollectiveMainloopFwdSm80ILi8ELi1ELb0EN4cute5tupleIJNS5_1CILi128EEENS7_ILi32EEENS7_ILi256EEEEEELi256ENS_10bfloat16_tEfNS_4arch4Sm80ELb0ELb0ELb0ELb1ELb0ELb1ELb1ELb0EEENS1_21CollectiveEpilogueFwdINS6_IJS8_SA_S9_EEENS6_IJNS7_ILi1EEESI_SI_EEESC_SE_Li256ELb1ELb1ELb0ELb0EEENS1_19SingleTileSchedulerILb1ELb0ELb1ELi128EEEEEEEEEvNT_6ParamsE:
[----:B------:R-:W-:Y:S01]  /*0000*/  LDC R1, c[0x0][0x28] ;  /* 0x00000a00ff017b82 */ /* 0x000fe20000000800 */
[----:B------:R-:W-:Y:S05]  /*0010*/  EXIT ;  /* 0x000000000000794d */ /* 0x000fea0003800000 */
.L_x_2:
        /* <DEDUP_REMOVED lines=14> */
.L_x_20:


//--------------------- .text._ZN7cutlass13device_kernelIN5flash19enable_sm80_to_sm89INS1_16FlashAttnFwdSm80INS1_25CollectiveMainloopFwdSm80ILi8ELi1ELb1EN4cute5tupleIJNS5_1CILi128EEENS7_ILi48EEENS7_ILi256EEEEEELi256ENS_10bfloat16_tEfNS_4arch4Sm80ELb0ELb1ELb0ELb0ELb0ELb0ELb1ELb0EEENS1_21CollectiveEpilogueFwdINS6_IJS8_SA_S9_EEENS6_IJNS7_ILi1EEESI_SI_EEESC_SE_Li256ELb0ELb1ELb0ELb0EEENS1_19SingleTileSchedulerILb0ELb0ELb1ELi128EEEEEEEEEvNT_6ParamsE --------------------------
	.section	.text._ZN7cutlass13device_kernelIN5flash19enable_sm80_to_sm89INS1_16FlashAttnFwdSm80INS1_25CollectiveMainloopFwdSm80ILi8ELi1ELb1EN4cute5tupleIJNS5_1CILi128EEENS7_ILi48EEENS7_ILi256EEEEEELi256ENS_10bfloat16_tEfNS_4arch4Sm80ELb0ELb1ELb0ELb0ELb0ELb0ELb1ELb0EEENS1_21CollectiveEpilogueFwdINS6_IJS8_SA_S9_EEENS6_IJNS7_ILi1EEESI_SI_EEESC_SE_Li256ELb0ELb1ELb0ELb0EEENS1_19SingleTileSchedulerILb0ELb0ELb1ELi128EEEEEEEEEvNT_6ParamsE,"ax",@progbits
	.align	128
.text._ZN7cutlass13device_kernelIN5flash19enable_sm80_to_sm89INS1_16FlashAttnFwdSm80INS1_25CollectiveMainloopFwdSm80ILi8ELi1ELb1EN4cute5tupleIJNS5_1CILi128EEENS7_ILi48EEENS7_ILi256EEEEEELi256ENS_10bfloat16_tEfNS_4arch4Sm80ELb0ELb1ELb0ELb0ELb0ELb0ELb1ELb0EEENS1_21CollectiveEpilogueFwdINS6_IJS8_SA_S9_EEENS6_IJNS7_ILi1EEESI_SI_EEESC_SE_Li256ELb0ELb1ELb0ELb0EEENS1_19SingleTileSchedulerILb0ELb0ELb1ELi128EEEEEEEEEvNT_6ParamsE:
        .type           _ZN7cutlass13device_kernelIN5flash19enable_sm80_to_sm89INS1_16FlashAttnFwdSm80INS1_25CollectiveMainloopFwdSm80ILi8ELi1ELb1EN4cute5tupleIJNS5_1CILi128EEENS7_ILi48EEENS7_ILi256EEEEEELi256ENS_10bfloat16_tEfNS_4arch4Sm80ELb0ELb1ELb0ELb0ELb0ELb0ELb1ELb0EEENS1_21CollectiveEpilogueFwdINS6_IJS8_SA_S9_EEENS6_IJNS7_ILi1EEESI_SI_EEESC_SE_Li256ELb0ELb1ELb0ELb0EEENS1_19SingleTileSchedulerILb0ELb0ELb1ELi128EEEEEEEEEvNT_6ParamsE,@function
        .size           _ZN7cutlass13device_kernelIN5flash19enable_sm80_to_sm89INS1_16FlashAttnFwdSm80INS1_25CollectiveMainloopFwdSm80ILi8ELi1ELb1EN4cute5tupleIJNS5_1CILi128EEENS7_ILi48EEENS7_ILi256EEEEEELi256ENS_10bfloat16_tEfNS_4arch4Sm80ELb0ELb1ELb0ELb0ELb0ELb0ELb1ELb0EEENS1_21CollectiveEpilogueFwdINS6_IJS8_SA_S9_EEENS6_IJNS7_ILi1EEESI_SI_EEESC_SE_Li256ELb0ELb1ELb0ELb0EEENS1_19SingleTileSchedulerILb0ELb0ELb1ELi128EEEEEEEEEvNT_6ParamsE,(.L_x_21 - _ZN7cutlass13device_kernelIN5flash19enable_sm80_to_sm89INS1_16FlashAttnFwdSm80INS1_25CollectiveMainloopFwdSm80ILi8ELi1ELb1EN4cute5tupleIJNS5_1CILi128EEENS7_ILi48EEENS7_ILi256EEEEEELi256ENS_10bfloat16_tEfNS_4arch4Sm80ELb0ELb1ELb0ELb0ELb0ELb0ELb1ELb0EEENS1_21CollectiveEpilogueFwdINS6_IJS8_SA_S9_EEENS6_IJNS7_ILi1EEESI_SI_EEESC_SE_Li256ELb0ELb1ELb0ELb0EEENS1_19SingleTileSchedulerILb0ELb0ELb1ELi128EEEEEEEEEvNT_6ParamsE)
        .other          _ZN7cutlass13device_kernelIN5flash19enable_sm80_to_sm89INS1_16FlashAttnFwdSm80INS1_25CollectiveMainloopFwdSm80ILi8ELi1ELb1EN4cute5tupleIJNS5_1CILi128EEENS7_ILi48EEENS7_ILi256EEEEEELi256ENS_10bfloat16_tEfNS_4arch4Sm80ELb0ELb1ELb0ELb0ELb0ELb0ELb1ELb0EEENS1_21CollectiveEpilogueFwdINS6_IJS8_SA_S9_EEENS6_IJNS7_ILi1EEESI_SI_EEESC_SE_Li256ELb0ELb1ELb0ELb0EEENS1_19SingleTileSchedulerILb0ELb0ELb1ELi128EEEEEEEEEvNT_6ParamsE,@"STO_CUDA_ENTRY STV_DEFAULT"
_ZN7cutlass13device_kernelIN5flash19enable_sm80_to_sm89INS1_16FlashAttnFwdSm80INS1_25CollectiveMainloopFwdSm80ILi8ELi1ELb1EN4cute5tupleIJNS5_1CILi128EEENS7_ILi48EEENS7_ILi256EEEEEELi256ENS_10bfloat16_tEfNS_4arch4Sm80ELb0ELb1ELb0ELb0ELb0ELb0ELb1ELb0EEENS1_21CollectiveEpilogueFwdINS6_IJS8_SA_S9_EEENS6_IJNS7_ILi1EEESI_SI_EEESC_SE_Li256ELb0ELb1ELb0ELb0EEENS1_19SingleTileSchedulerILb0ELb0ELb1ELi128EEEEEEEEEvNT_6ParamsE:
[----:B------:R-:W-:Y:S01]  /*0000*/  LDC R1, c[0x0][0x28] ;  /* 0x00000a00ff017b82 */ /* 0x000fe20000000800 */
[----:B------:R-:W-:Y:S05]  /*0010*/  EXIT ;  /* 0x000000000000794d */ /* 0x000fea0003800000 */
.L_x_3:
        /* <DEDUP_REMOVED lines=14> */
.L_x_21:


//--------------------- .text._ZN7cutlass13device_kernelIN5flash19enable_sm80_to_sm89INS1_16FlashAttnFwdSm80INS1_25CollectiveMainloopFwdSm80ILi8ELi1ELb1EN4cute5tupleIJNS5_1CILi128EEENS7_ILi48EEENS7_ILi256EEEEEELi256ENS_10bfloat16_tEfNS_4arch4Sm80ELb0ELb1ELb0ELb1ELb0ELb0ELb1ELb0EEENS1_21CollectiveEpilogueFwdINS6_IJS8_SA_S9_EEENS6_IJNS7_ILi1EEESI_SI_EEESC_SE_Li256ELb1ELb1ELb0ELb0EEENS1_19SingleTileSchedulerILb1ELb0ELb1ELi128EEEEEEEEEvNT_6ParamsE --------------------------
	.section	.text._ZN7cutlass13device_kernelIN5flash19enable_sm80_to_sm89INS1_16FlashAttnFwdSm80INS1_25CollectiveMainloopFwdSm80ILi8ELi1ELb1EN4cute5tupleIJNS5_1CILi128EEENS7_ILi48EEENS7_ILi256EEEEEELi256ENS_10bfloat16_tEfNS_4arch4Sm80ELb0ELb1ELb0ELb1ELb0ELb0ELb1ELb0EEENS1_21CollectiveEpilogueFwdINS6_IJS8_SA_S9_EEENS6_IJNS7_ILi1EEESI_SI_EEESC_SE_Li256ELb1ELb1ELb0ELb0EEENS1_19SingleTileSchedulerILb1ELb0ELb1ELi128EEEEEEEEEvNT_6ParamsE,"ax",@progbits
	.align	128
.text._ZN7cutlass13device_kernelIN5flash19enable_sm80_to_sm89INS1_16FlashAttnFwdSm80INS1_25CollectiveMainloopFwdSm80ILi8ELi1ELb1EN4cute5tupleIJNS5_1CILi128EEENS7_ILi48EEENS7_ILi256EEEEEELi256ENS_10bfloat16_tEfNS_4arch4Sm80ELb0ELb1ELb0ELb1ELb0ELb0ELb1ELb0EEENS1_21CollectiveEpilogueFwdINS6_IJS8_SA_S9_EEENS6_IJNS7_ILi1EEESI_SI_EEESC_SE_Li256ELb1ELb1ELb0ELb0EEENS1_19SingleTileSchedulerILb1ELb0ELb1ELi128EEEEEEEEEvNT_6ParamsE:
        .type           _ZN7cutlass13device_kernelIN5flash19enable_sm80_to_sm89INS1_16FlashAttnFwdSm80INS1_25CollectiveMainloopFwdSm80ILi8ELi1ELb1EN4cute5tupleIJNS5_1CILi128EEENS7_ILi48EEENS7_ILi256EEEEEELi256ENS_10bfloat16_tEfNS_4arch4Sm80ELb0ELb1ELb0ELb1ELb0ELb0ELb1ELb0EEENS1_21CollectiveEpilogueFwdINS6_IJS8_SA_S9_EEENS6_IJNS7_ILi1EEESI_SI_EEESC_SE_Li256ELb1ELb1ELb0ELb0EEENS1_19SingleTileSchedulerILb1ELb0ELb1ELi128EEEEEEEEEvNT_6ParamsE,@function
        .size           _ZN7cutlass13device_kernelIN5flash19enable_sm80_to_sm89INS1_16FlashAttnFwdSm80INS1_25CollectiveMainloopFwdSm80ILi8ELi1ELb1EN4cute5tupleIJNS5_1CILi128EEENS7_ILi48EEENS7_ILi256EEEEEELi256ENS_10bfloat16_tEfNS_4arch4Sm80ELb0ELb1ELb0ELb1ELb0ELb0ELb1ELb0EEENS1_21CollectiveEpilogueFwdINS6_IJS8_SA_S9_EEENS6_IJNS7_ILi1EEESI_SI_EEESC_SE_Li256ELb1ELb1ELb0ELb0EEENS1_19SingleTileSchedulerILb1ELb0ELb1ELi128EEEEEEEEEvNT_6ParamsE,(.L_x_22 - _ZN7cutlass13device_kernelIN5flash19enable_sm80_to_sm89INS1_16FlashAttnFwdSm80INS1_25CollectiveMainloopFwdSm80ILi8ELi1ELb1EN4cute5tupleIJNS5_1CILi128EEENS7_ILi48EEENS7_ILi256EEEEEELi256ENS_10bfloat16_tEfNS_4arch4Sm80ELb0ELb1ELb0ELb1ELb0ELb0ELb1ELb0EEENS1_21CollectiveEpilogueFwdINS6_IJS8_SA_S9_EEENS6_IJNS7_ILi1EEESI_SI_EEESC_SE_Li256ELb1ELb1ELb0ELb0EEENS1_19SingleTileSchedulerILb1ELb0ELb1ELi128EEEEEEEEEvNT_6ParamsE)
        .other          _ZN7cutlass13device_kernelIN5flash19enable_sm80_to_sm89INS1_16FlashAttnFwdSm80INS1_25CollectiveMainloopFwdSm80ILi8ELi1ELb1EN4cute5tupleIJNS5_1CILi128EEENS7_ILi48EEENS7_ILi256EEEEEELi256ENS_10bfloat16_tEfNS_4arch4Sm80ELb0ELb1ELb0ELb1ELb0ELb0ELb1ELb0EEENS1_21CollectiveEpilogueFwdINS6_IJS8_SA_S9_EEENS6_IJNS7_ILi1EEESI_SI_EEESC_SE_Li256ELb1ELb1ELb0ELb0EEENS1_19SingleTileSchedulerILb1ELb0ELb1ELi128EEEEEEEEEvNT_6ParamsE,@"STO_CUDA_ENTRY STV_DEFAULT"
_ZN7cutlass13device_kernelIN5flash19enable_sm80_to_sm89INS1_16FlashAttnFwdSm80INS1_25CollectiveMainloopFwdSm80ILi8ELi1ELb1EN4cute5tupleIJNS5_1CILi128EEENS7_ILi48EEENS7_ILi256EEEEEELi256ENS_10bfloat16_tEfNS_4arch4Sm80ELb0ELb1ELb0ELb1ELb0ELb0ELb1ELb0EEENS1_21CollectiveEpilogueFwdINS6_IJS8_SA_S9_EEENS6_IJNS7_ILi1EEESI_SI_EEESC_SE_Li256ELb1ELb1ELb0ELb0EEENS1_19SingleTileSchedulerILb1ELb0ELb1ELi128EEEEEEEEEvNT_6ParamsE:
[----:B------:R-:W-:Y:S01]  /*0000*/  LDC R1, c[0x0][0x28] ;  /* 0x00000a00ff017b82 */ /* 0x000fe20000000800 */
[----:B------:R-:W-:Y:S05]  /*0010*/  EXIT ;  /* 0x000000000000794d */ /* 0x000fea0003800000 */
.L_x_4:
        /* <DEDUP_REMOVED lines=14> */
.L_x_22:


//--------------------- .text._ZN7cutlass13device_kernelIN5flash19enable_sm80_to_sm89INS1_16FlashAttnFwdSm80INS1_25CollectiveMainloopFwdSm80ILi8ELi1ELb0EN4cute5tupleIJNS5_1CILi128EEENS7_ILi32EEENS7_ILi256EEEEEELi256ENS_10bfloat16_tEfNS_4arch4Sm80ELb0ELb1ELb0ELb1ELb0ELb1ELb1ELb0EEENS1_21CollectiveEpilogueFwdINS6_IJS8_SA_S9_EEENS6_IJNS7_ILi1EEESI_SI_EEESC_SE_Li256ELb1ELb1ELb0ELb0EEENS1_19SingleTileSchedulerILb1ELb0ELb1ELi128EEEEEEEEEvNT_6ParamsE --------------------------
	.section	.text._ZN7cutlass13device_kernelIN5flash19enable_sm80_to_sm89INS1_16FlashAttnFwdSm80INS1_25CollectiveMainloopFwdSm80ILi8ELi1ELb0EN4cute5tupleIJNS5_1CILi128EEENS7_ILi32EEENS7_ILi256EEEEEELi256ENS_10bfloat16_tEfNS_4arch4Sm80ELb0ELb1ELb0ELb1ELb0ELb1ELb1ELb0EEENS1_21CollectiveEpilogueFwdINS6_IJS8_SA_S9_EEENS6_IJNS7_ILi1EEESI_SI_EEESC_SE_Li256ELb1ELb1ELb0ELb0EEENS1_19SingleTileSchedulerILb1ELb0ELb1ELi128EEEEEEEEEvNT_6ParamsE,"ax",@progbits
	.align	128
.text._ZN7cutlass13device_kernelIN5flash19enable_sm80_to_sm89INS1_16FlashAttnFwdSm80INS1_25CollectiveMainloopFwdSm80ILi8ELi1ELb0EN4cute5tupleIJNS5_1CILi128EEENS7_ILi32EEENS7_ILi256EEEEEELi256ENS_10bfloat16_tEfNS_4arch4Sm80ELb0ELb1ELb0ELb1ELb0ELb1ELb1ELb0EEENS1_21CollectiveEpilogueFwdINS6_IJS8_SA_S9_EEENS6_IJNS7_ILi1EEESI_SI_EEESC_SE_Li256ELb1ELb1ELb0ELb0EEENS1_19SingleTileSchedulerILb1ELb0ELb1ELi128EEEEEEEEEvNT_6ParamsE:
        .type           _ZN7cutlass13device_kernelIN5flash19enable_sm80_to_sm89INS1_16FlashAttnFwdSm80INS1_25CollectiveMainloopFwdSm80ILi8ELi1ELb0EN4cute5tupleIJNS5_1CILi128EEENS7_ILi32EEENS7_ILi256EEEEEELi256ENS_10bfloat16_tEfNS_4arch4Sm80ELb0ELb1ELb0ELb1ELb0ELb1ELb1ELb0EEENS1_21CollectiveEpilogueFwdINS6_IJS8_SA_S9_EEENS6_IJNS7_ILi1EEESI_SI_EEESC_SE_Li256ELb1ELb1ELb0ELb0EEENS1_19SingleTileSchedulerILb1ELb0ELb1ELi128EEEEEEEEEvNT_6ParamsE,@function
        .size           _ZN7cutlass13device_kernelIN5flash19enable_sm80_to_sm89INS1_16FlashAttnFwdSm80INS1_25CollectiveMainloopFwdSm80ILi8ELi1ELb0EN4cute5tupleIJNS5_1CILi128EEENS7_ILi32EEENS7_ILi256EEEEEELi256ENS_10bfloat16_tEfNS_4arch4Sm80ELb0ELb1ELb0ELb1ELb0ELb1ELb1ELb0EEENS1_21CollectiveEpilogueFwdINS6_IJS8_SA_S9_EEENS6_IJNS7_ILi1EEESI_SI_EEESC_SE_Li256ELb1ELb1ELb0ELb0EEENS1_19SingleTileSchedulerILb1ELb0ELb1ELi128EEEEEEEEEvNT_6ParamsE,(.L_x_23 - _ZN7cutlass13device_kernelIN5flash19enable_sm80_to_sm89INS1_16FlashAttnFwdSm80INS1_25CollectiveMainloopFwdSm80ILi8ELi1ELb0EN4cute5tupleIJNS5_1CILi128EEENS7_ILi32EEENS7_ILi256EEEEEELi256ENS_10bfloat16_tEfNS_4arch4Sm80ELb0ELb1ELb0ELb1ELb0ELb1ELb1ELb0EEENS1_21CollectiveEpilogueFwdINS6_IJS8_SA_S9_EEENS6_IJNS7_ILi1EEESI_SI_EEESC_SE_Li256ELb1ELb1ELb0ELb0EEENS1_19SingleTileSchedulerILb1ELb0ELb1ELi128EEEEEEEEEvNT_6ParamsE)
        .other          _ZN7cutlass13device_kernelIN5flash19enable_sm80_to_sm89INS1_16FlashAttnFwdSm80INS1_25CollectiveMainloopFwdSm80ILi8ELi1ELb0EN4cute5tupleIJNS5_1CILi128EEENS7_ILi32EEENS7_ILi256EEEEEELi256ENS_10bfloat16_tEfNS_4arch4Sm80ELb0ELb1ELb0ELb1ELb0ELb1ELb1ELb0EEENS1_21CollectiveEpilogueFwdINS6_IJS8_SA_S9_EEENS6_IJNS7_ILi1EEESI_SI_EEESC_SE_Li256ELb1ELb1ELb0ELb0EEENS1_19SingleTileSchedulerILb1ELb0ELb1ELi128EEEEEEEEEvNT_6ParamsE,@"STO_CUDA_ENTRY STV_DEFAULT"
_ZN7cutlass13device_kernelIN5flash19enable_sm80_to_sm89INS1_16FlashAttnFwdSm80INS1_25CollectiveMainloopFwdSm80ILi8ELi1ELb0EN4cute5tupleIJNS5_1CILi128EEENS7_ILi32EEENS7_ILi256EEEEEELi256ENS_10bfloat16_tEfNS_4arch4Sm80ELb0ELb1ELb0ELb1ELb0ELb1ELb1ELb0EEENS1_21CollectiveEpilogueFwdINS6_IJS8_SA_S9_EEENS6_IJNS7_ILi1EEESI_SI_EEESC_SE_Li256ELb1ELb1ELb0ELb0EEENS1_19SingleTileSchedulerILb1ELb0ELb1ELi128EEEEEEEEEvNT_6ParamsE:
[----:B------:R-:W-:Y:S01]  /*0000*/  LDC R1, c[0x0][0x28] ;  /* 0x00000a00ff017b82 */ /* 0x000fe20000000800 */
[----:B------:R-:W-:Y:S05]  /*0010*/  EXIT ;  /* 0x000000000000794d */ /* 0x000fea0003800000 */
.L_x_5:
        /* <DEDUP_REMOVED lines=14> */
.L_x_23:


//--------------------- .text._ZN7cutlass13device_kernelIN5flash19enable_sm80_to_sm89INS1_16FlashAttnFwdSm80INS1_25CollectiveMainloopFwdSm80ILi8ELi1ELb1EN4cute5tupleIJNS5_1CILi128EEENS7_ILi64EEENS7_ILi256EEEEEELi256ENS_10bfloat16_tEfNS_4arch4Sm80ELb1ELb0ELb0ELb0ELb0ELb0ELb1ELb0EEENS1_21CollectiveEpilogueFwdINS6_IJS8_SA_S9_EEENS6_IJNS7_ILi1EEESI_SI_EEESC_SE_Li256ELb0ELb1ELb0ELb0EEENS1_30DynamicPersistentTileSchedulerILi256ELi256ELb0ELb1ELb0EEEEEEEEEvNT_6ParamsE --------------------------
	.section	.text._ZN7cutlass13device_kernelIN5flash19enable_sm80_to_sm89INS1_16FlashAttnFwdSm80INS1_25CollectiveMainloopFwdSm80ILi8ELi1ELb1EN4cute5tupleIJNS5_1CILi128EEENS7_ILi64EEENS7_ILi256EEEEEELi256ENS_10bfloat16_tEfNS_4arch4Sm80ELb1ELb0ELb0ELb0ELb0ELb0ELb1ELb0EEENS1_21CollectiveEpilogueFwdINS6_IJS8_SA_S9_EEENS6_IJNS7_ILi1EEESI_SI_EEESC_SE_Li256ELb0ELb1ELb0ELb0EEENS1_30DynamicPersistentTileSchedulerILi256ELi256ELb0ELb1ELb0EEEEEEEEEvNT_6ParamsE,"ax",@progbits
	.align	128
.text._ZN7cutlass13device_kernelIN5flash19enable_sm80_to_sm89INS1_16FlashAttnFwdSm80INS1_25CollectiveMainloopFwdSm80ILi8ELi1ELb1EN4cute5tupleIJNS5_1CILi128EEENS7_ILi64EEENS7_ILi256EEEEEELi256ENS_10bfloat16_tEfNS_4arch4Sm80ELb1ELb0ELb0ELb0ELb0ELb0ELb1ELb0EEENS1_21CollectiveEpilogueFwdINS6_IJS8_SA_S9_EEENS6_IJNS7_ILi1EEESI_SI_EEESC_SE_Li256ELb0ELb1ELb0ELb0EEENS1_30DynamicPersistentTileSchedulerILi256ELi256ELb0ELb1ELb0EEEEEEEEEvNT_6ParamsE:
        .type           _ZN7cutlass13device_kernelIN5flash19enable_sm80_to_sm89INS1_16FlashAttnFwdSm80INS1_25CollectiveMainloopFwdSm80ILi8ELi1ELb1EN4cute5tupleIJNS5_1CILi128EEENS7_ILi64EEENS7_ILi256EEEEEELi256ENS_10bfloat16_tEfNS_4arch4Sm80ELb1ELb0ELb0ELb0ELb0ELb0ELb1ELb0EEENS1_21CollectiveEpilogueFwdINS6_IJS8_SA_S9_EEENS6_IJNS7_ILi1EEESI_SI_EEESC_SE_Li256ELb0ELb1ELb0ELb0EEENS1_30DynamicPersistentTileSchedulerILi256ELi256ELb0ELb1ELb0EEEEEEEEEvNT_6ParamsE,@function
        .size           _ZN7cutlass13device_kernelIN5flash19enable_sm80_to_sm89INS1_16FlashAttnFwdSm80INS1_25CollectiveMainloopFwdSm80ILi8ELi1ELb1EN4cute5tupleIJNS5_1CILi128EEENS7_ILi64EEENS7_ILi256EEEEEELi256ENS_10bfloat16_tEfNS_4arch4Sm80ELb1ELb0ELb0ELb0ELb0ELb0ELb1ELb0EEENS1_21CollectiveEpilogueFwdINS6_IJS8_SA_S9_EEENS6_IJNS7_ILi1EEESI_SI_EEESC_SE_Li256ELb0ELb1ELb0ELb0EEENS1_30DynamicPersistentTileSchedulerILi256ELi256ELb0ELb1ELb0EEEEEEEEEvNT_6ParamsE,(.L_x_24 - _ZN7cutlass13device_kernelIN5flash19enable_sm80_to_sm89INS1_16FlashAttnFwdSm80INS1_25CollectiveMainloopFwdSm80ILi8ELi1ELb1EN4cute5tupleIJNS5_1CILi128EEENS7_ILi64EEENS7_ILi256EEEEEELi256ENS_10bfloat16_tEfNS_4arch4Sm80ELb1ELb0ELb0ELb0ELb0ELb0ELb1ELb0EEENS1_21CollectiveEpilogueFwdINS6_IJS8_SA_S9_EEENS6_IJNS7_ILi1EEESI_SI_EEESC_SE_Li256ELb0ELb1ELb0ELb0EEENS1_30DynamicPersistentTileSchedulerILi256ELi256ELb0ELb1ELb0EEEEEEEEEvNT_6ParamsE)
        .other          _ZN7cutlass13device_kernelIN5flash19enable_sm80_to_sm89INS1_16FlashAttnFwdSm80INS1_25CollectiveMainloopFwdSm80ILi8ELi1ELb1EN4cute5tupleIJNS5_1CILi128EEENS7_ILi64EEENS7_ILi256EEEEEELi256ENS_10bfloat16_tEfNS_4arch4Sm80ELb1ELb0ELb0ELb0ELb0ELb0ELb1ELb0EEENS1_21CollectiveEpilogueFwdINS6_IJS8_SA_S9_EEENS6_IJNS7_ILi1EEESI_SI_EEESC_SE_Li256ELb0ELb1ELb0ELb0EEENS1_30DynamicPersistentTileSchedulerILi256ELi256ELb0ELb1ELb0EEEEEEEEEvNT_6ParamsE,@"STO_CUDA_ENTRY STV_DEFAULT"
_ZN7cutlass13device_kernelIN5flash19enable_sm80_to_sm89INS1_16FlashAttnFwdSm80INS1_25CollectiveMainloopFwdSm80ILi8ELi1ELb1EN4cute5tupleIJNS5_1CILi128EEENS7_ILi64EEENS7_ILi256EEEEEELi256ENS_10bfloat16_tEfNS_4arch4Sm80ELb1ELb0ELb0ELb0ELb0ELb0ELb1ELb0EEENS1_21CollectiveEpilogueFwdINS6_IJS8_SA_S9_EEENS6_IJNS7_ILi1EEESI_SI_EEESC_SE_Li256ELb0ELb1ELb0ELb0EEENS1_30DynamicPersistentTileSchedulerILi256ELi256ELb0ELb1ELb0EEEEEEEEEvNT_6ParamsE:
[----:B------:R-:W-:Y:S01]  /*0000*/  LDC R1, c[0x0][0x28] ;  /* 0x00000a00ff017b82 */ /* 0x000fe20000000800 */
[----:B------:R-:W-:Y:S05]  /*0010*/  EXIT ;  /* 0x000000000000794d */ /* 0x000fea0003800000 */
.L_x_6:
        /* <DEDUP_REMOVED lines=14> */
.L_x_24:


//--------------------- .text._ZN7cutlass13device_kernelIN5flash19enable_sm80_to_sm89INS1_16FlashAttnFwdSm80INS1_25CollectiveMainloopFwdSm80ILi8ELi1ELb1EN4cute5tupleIJNS5_1CILi128EEENS7_ILi64EEENS7_ILi256EEEEEELi256ENS_10bfloat16_tEfNS_4arch4Sm80ELb1ELb0ELb0ELb1ELb0ELb0ELb1ELb0EEENS1_21CollectiveEpilogueFwdINS6_IJS8_SA_S9_EEENS6_IJNS7_ILi1EEESI_SI_EEESC_SE_Li256ELb1ELb1ELb0ELb0EEENS1_19SingleTileSchedulerILb1ELb0ELb1ELi128EEEEEEEEEvNT_6ParamsE --------------------------
	.section	.text._ZN7cutlass13device_kernelIN5flash19enable_sm80_to_sm89INS1_16FlashAttnFwdSm80INS1_25CollectiveMainloopFwdSm80ILi8ELi1ELb1EN4cute5tupleIJNS5_1CILi128EEENS7_ILi64EEENS7_ILi256EEEEEELi256ENS_10bfloat16_tEfNS_4arch4Sm80ELb1ELb0ELb0ELb1ELb0ELb0ELb1ELb0EEENS1_21CollectiveEpilogueFwdINS6_IJS8_SA_S9_EEENS6_IJNS7_ILi1EEESI_SI_EEESC_SE_Li256ELb1ELb1ELb0ELb0EEENS1_19SingleTileSchedulerILb1ELb0ELb1ELi128EEEEEEEEEvNT_6ParamsE,"ax",@progbits
	.align	128
.text._ZN7cutlass13device_kernelIN5flash19enable_sm80_to_sm89INS1_16FlashAttnFwdSm80INS1_25CollectiveMainloopFwdSm80ILi8ELi1ELb1EN4cute5tupleIJNS5_1CILi128EEENS7_ILi64EEENS7_ILi256EEEEEELi256ENS_10bfloat16_tEfNS_4arch4Sm80ELb1ELb0ELb0ELb1ELb0ELb0ELb1ELb0EEENS1_21CollectiveEpilogueFwdINS6_IJS8_SA_S9_EEENS6_IJNS7_ILi1EEESI_SI_EEESC_SE_Li256ELb1ELb1ELb0ELb0EEENS1_19SingleTileSchedulerILb1ELb0ELb1ELi128EEEEEEEEEvNT_6ParamsE:
        .type           _ZN7cutlass13device_kernelIN5flash19enable_sm80_to_sm89INS1_16FlashAttnFwdSm80INS1_25CollectiveMainloopFwdSm80ILi8ELi1ELb1EN4cute5tupleIJNS5_1CILi128EEENS7_ILi64EEENS7_ILi256EEEEEELi256ENS_10bfloat16_tEfNS_4arch4Sm80ELb1ELb0ELb0ELb1ELb0ELb0ELb1ELb0EEENS1_21CollectiveEpilogueFwdINS6_IJS8_SA_S9_EEENS6_IJNS7_ILi1EEESI_SI_EEESC_SE_Li256ELb1ELb1ELb0ELb0EEENS1_19SingleTileSchedulerILb1ELb0ELb1ELi128EEEEEEEEEvNT_6ParamsE,@function
        .size           _ZN7cutlass13device_kernelIN5flash19enable_sm80_to_sm89INS1_16FlashAttnFwdSm80INS1_25CollectiveMainloopFwdSm80ILi8ELi1ELb1EN4cute5tupleIJNS5_1CILi128EEENS7_ILi64EEENS7_ILi256EEEEEELi256ENS_10bfloat16_tEfNS_4arch4Sm80ELb1ELb0ELb0ELb1ELb0ELb0ELb1ELb0EEENS1_21CollectiveEpilogueFwdINS6_IJS8_SA_S9_EEENS6_IJNS7_ILi1EEESI_SI_EEESC_SE_Li256ELb1ELb1ELb0ELb0EEENS1_19SingleTileSchedulerILb1ELb0ELb1ELi128EEEEEEEEEvNT_6ParamsE,(.L_x_25 - _ZN7cutlass13device_kernelIN5flash19enable_sm80_to_sm89INS1_16FlashAttnFwdSm80INS1_25CollectiveMainloopFwdSm80ILi8ELi1ELb1EN4cute5tupleIJNS5_1CILi128EEENS7_ILi64EEENS7_ILi256EEEEEELi256ENS_10bfloat16_tEfNS_4arch4Sm80ELb1ELb0ELb0ELb1ELb0ELb0ELb1ELb0EEENS1_21CollectiveEpilogueFwdINS6_IJS8_SA_S9_EEENS6_IJNS7_ILi1EEESI_SI_EEESC_SE_Li256ELb1ELb1ELb0ELb0EEENS1_19SingleTileSchedulerILb1ELb0ELb1ELi128EEEEEEEEEvNT_6ParamsE)
        .other          _ZN7cutlass13device_kernelIN5flash19enable_sm80_to_sm89INS1_16FlashAttnFwdSm80INS1_25CollectiveMainloopFwdSm80ILi8ELi1ELb1EN4cute5tupleIJNS5_1CILi128EEENS7_ILi64EEENS7_ILi256EEEEEELi256ENS_10bfloat16_tEfNS_4arch4Sm80ELb1ELb0ELb0ELb1ELb0ELb0ELb1ELb0EEENS1_21CollectiveEpilogueFwdINS6_IJS8_SA_S9_EEENS6_IJNS7_ILi1EEESI_SI_EEESC_SE_Li256ELb1ELb1ELb0ELb0EEENS1_19SingleTileSchedulerILb1ELb0ELb1ELi128EEEEEEEEEvNT_6ParamsE,@"STO_CUDA_ENTRY STV_DEFAULT"
_ZN7cutlass13device_kernelIN5flash19enable_sm80_to_sm89INS1_16FlashAttnFwdSm80INS1_25CollectiveMainloopFwdSm80ILi8ELi1ELb1EN4cute5tupleIJNS5_1CILi128EEENS7_ILi64EEENS7_ILi256EEEEEELi256ENS_10bfloat16_tEfNS_4arch4Sm80ELb1ELb0ELb0ELb1ELb0ELb0ELb1ELb0EEENS1_21CollectiveEpilogueFwdINS6_IJS8_SA_S9_EEENS6_IJNS7_ILi1EEESI_SI_EEESC_SE_Li256ELb1ELb1ELb0ELb0EEENS1_19SingleTileSchedulerILb1ELb0ELb1ELi128EEEEEEEEEvNT_6ParamsE:
[----:B------:R-:W-:Y:S01]  /*0000*/  LDC R1, c[0x0][0x28] ;  /* 0x00000a00ff017b82 */ /* 0x000fe20000000800 */
[----:B------:R-:W-:Y:S05]  /*0010*/  EXIT ;  /* 0x000000000000794d */ /* 0x000fea0003800000 */
.L_x_7:
        /* <DEDUP_REMOVED lines=14> */
.L_x_25:


//--------------------- .text._ZN7cutlass13device_kernelIN5flash19enable_sm80_to_sm89INS1_16FlashAttnFwdSm80INS1_25CollectiveMainloopFwdSm80ILi8ELi1ELb0EN4cute5tupleIJNS5_1CILi128EEENS7_ILi32EEENS7_ILi256EEEEEELi256ENS_10bfloat16_tEfNS_4arch4Sm80ELb1ELb0ELb0ELb1ELb0ELb1ELb1ELb0EEENS1_21CollectiveEpilogueFwdINS6_IJS8_SA_S9_EEENS6_IJNS7_ILi1EEESI_SI_EEESC_SE_Li256ELb1ELb1ELb0ELb0EEENS1_19SingleTileSchedulerILb1ELb0ELb1ELi128EEEEEEEEEvNT_6ParamsE --------------------------
	.section	.text._ZN7cutlass13device_kernelIN5flash19enable_sm80_to_sm89INS1_16FlashAttnFwdSm80INS1_25CollectiveMainloopFwdSm80ILi8ELi1ELb0EN4cute5tupleIJNS5_1CILi128EEENS7_ILi32EEENS7_ILi256EEEEEELi256ENS_10bfloat16_tEfNS_4arch4Sm80ELb1ELb0ELb0ELb1ELb0ELb1ELb1ELb0EEENS1_21CollectiveEpilogueFwdINS6_IJS8_SA_S9_EEENS6_IJNS7_ILi1EEESI_SI_EEESC_SE_Li256ELb1ELb1ELb0ELb0EEENS1_19SingleTileSchedulerILb1ELb0ELb1ELi128EEEEEEEEEvNT_6ParamsE,"ax",@progbits
	.align	128
.text._ZN7cutlass13device_kernelIN5flash19enable_sm80_to_sm89INS1_16FlashAttnFwdSm80INS1_25CollectiveMainloopFwdSm80ILi8ELi1ELb0EN4cute5tupleIJNS5_1CILi128EEENS7_ILi32EEENS7_ILi256EEEEEELi256ENS_10bfloat16_tEfNS_4arch4Sm80ELb1ELb0ELb0ELb1ELb0ELb1ELb1ELb0EEENS1_21CollectiveEpilogueFwdINS6_IJS8_SA_S9_EEENS6_IJNS7_ILi1EEESI_SI_EEESC_SE_Li256ELb1ELb1ELb0ELb0EEENS1_19SingleTileSchedulerILb1ELb0ELb1ELi128EEEEEEEEEvNT_6ParamsE:
        .type           _ZN7cutlass13device_kernelIN5flash19enable_sm80_to_sm89INS1_16FlashAttnFwdSm80INS1_25CollectiveMainloopFwdSm80ILi8ELi1ELb0EN4cute5tupleIJNS5_1CILi128EEENS7_ILi32EEENS7_ILi256EEEEEELi256ENS_10bfloat16_tEfNS_4arch4Sm80ELb1ELb0ELb0ELb1ELb0ELb1ELb1ELb0EEENS1_21CollectiveEpilogueFwdINS6_IJS8_SA_S9_EEENS6_IJNS7_ILi1EEESI_SI_EEESC_SE_Li256ELb1ELb1ELb0ELb0EEENS1_19SingleTileSchedulerILb1ELb0ELb1ELi128EEEEEEEEEvNT_6ParamsE,@function
        .size           _ZN7cutlass13device_kernelIN5flash19enable_sm80_to_sm89INS1_16FlashAttnFwdSm80INS1_25CollectiveMainloopFwdSm80ILi8ELi1ELb0EN4cute5tupleIJNS5_1CILi128EEENS7_ILi32EEENS7_ILi256EEEEEELi256ENS_10bfloat16_tEfNS_4arch4Sm80ELb1ELb0ELb0ELb1ELb0ELb1ELb1ELb0EEENS1_21CollectiveEpilogueFwdINS6_IJS8_SA_S9_EEENS6_IJNS7_ILi1EEESI_SI_EEESC_SE_Li256ELb1ELb1ELb0ELb0EEENS1_19SingleTileSchedulerILb1ELb0ELb1ELi128EEEEEEEEEvNT_6ParamsE,(.L_x_26 - _ZN7cutlass13device_kernelIN5flash19enable_sm80_to_sm89INS1_16FlashAttnFwdSm80INS1_25CollectiveMainloopFwdSm80ILi8ELi1ELb0EN4cute5tupleIJNS5_1CILi128EEENS7_ILi32EEENS7_ILi256EEEEEELi256ENS_10bfloat16_tEfNS_4arch4Sm80ELb1ELb0ELb0ELb1ELb0ELb1ELb1ELb0EEENS1_21CollectiveEpilogueFwdINS6_IJS8_SA_S9_EEENS6_IJNS7_ILi1EEESI_SI_EEESC_SE_Li256ELb1ELb1ELb0ELb0EEENS1_19SingleTileSchedulerILb1ELb0ELb1ELi128EEEEEEEEEvNT_6ParamsE)
        .other          _ZN7cutlass13device_kernelIN5flash19enable_sm80_to_sm89INS1_16FlashAttnFwdSm80INS1_25CollectiveMainloopFwdSm80ILi8ELi1ELb0EN4cute5tupleIJNS5_1CILi128EEENS7_ILi32EEENS7_ILi256EEEEEELi256ENS_10bfloat16_tEfNS_4arch4Sm80ELb1ELb0ELb0ELb1ELb0ELb1ELb1ELb0EEENS1_21CollectiveEpilogueFwdINS6_IJS8_SA_S9_EEENS6_IJNS7_ILi1EEESI_SI_EEESC_SE_Li256ELb1ELb1ELb0ELb0EEENS1_19SingleTileSchedulerILb1ELb0ELb1ELi128EEEEEEEEEvNT_6ParamsE,@"STO_CUDA_ENTRY STV_DEFAULT"
_ZN7cutlass13device_kernelIN5flash19enable_sm80_to_sm89INS1_16FlashAttnFwdSm80INS1_25CollectiveMainloopFwdSm80ILi8ELi1ELb0EN4cute5tupleIJNS5_1CILi128EEENS7_ILi32EEENS7_ILi256EEEEEELi256ENS_10bfloat16_tEfNS_4arch4Sm80ELb1ELb0ELb0ELb1ELb0ELb1ELb1ELb0EEENS1_21CollectiveEpilogueFwdINS6_IJS8_SA_S9_EEENS6_IJNS7_ILi1EEESI_SI_EEESC_SE_Li256ELb1ELb1ELb0ELb0EEENS1_19SingleTileSchedulerILb1ELb0ELb1ELi128EEEEEEEEEvNT_6ParamsE:
[----:B------:R-:W-:Y:S01]  /*0000*/  LDC R1, c[0x0][0x28] ;  /* 0x00000a00ff017b82 */ /* 0x000fe20000000800 */
[----:B------:R-:W-:Y:S05]  /*0010*/  EXIT ;  /* 0x000000000000794d */ /* 0x000fea0003800000 */
.L_x_8:
        /* <DEDUP_REMOVED lines=14> */
.L_x_26:


//--------------------- .text._ZN7cutlass13device_kernelIN5flash19enable_sm80_to_sm89INS1_16FlashAttnFwdSm80INS1_25CollectiveMainloopFwdSm80ILi8ELi1ELb0EN4cute5tupleIJNS5_1CILi128EEENS7_ILi96EEENS7_ILi256EEEEEELi256ENS_10bfloat16_tEfNS_4arch4Sm80ELb0ELb0ELb0ELb0ELb0ELb0ELb1ELb0EEENS1_21CollectiveEpilogueFwdINS6_IJS8_SA_S9_EEENS6_IJNS7_ILi1EEESI_SI_EEESC_SE_Li256ELb0ELb1ELb0ELb0EEENS1_19SingleTileSchedulerILb0ELb0ELb1ELi128EEEEEEEEEvNT_6ParamsE --------------------------
	.section	.text._ZN7cutlass13device_kernelIN5flash19enable_sm80_to_sm89INS1_16FlashAttnFwdSm80INS1_25CollectiveMainloopFwdSm80ILi8ELi1ELb0EN4cute5tupleIJNS5_1CILi128EEENS7_ILi96EEENS7_ILi256EEEEEELi256ENS_10bfloat16_tEfNS_4arch4Sm80ELb0ELb0ELb0ELb0ELb0ELb0ELb1ELb0EEENS1_21CollectiveEpilogueFwdINS6_IJS8_SA_S9_EEENS6_IJNS7_ILi1EEESI_SI_EEESC_SE_Li256ELb0ELb1ELb0ELb0EEENS1_19SingleTileSchedulerILb0ELb0ELb1ELi128EEEEEEEEEvNT_6ParamsE,"ax",@progbits
	.align	128
.text._ZN7cutlass13device_kernelIN5flash19enable_sm80_to_sm89INS1_16FlashAttnFwdSm80INS1_25CollectiveMainloopFwdSm80ILi8ELi1ELb0EN4cute5tupleIJNS5_1CILi128EEENS7_ILi96EEENS7_ILi256EEEEEELi256ENS_10bfloat16_tEfNS_4arch4Sm80ELb0ELb0ELb0ELb0ELb0ELb0ELb1ELb0EEENS1_21CollectiveEpilogueFwdINS6_IJS8_SA_S9_EEENS6_IJNS7_ILi1EEESI_SI_EEESC_SE_Li256ELb0ELb1ELb0ELb0EEENS1_19SingleTileSchedulerILb0ELb0ELb1ELi128EEEEEEEEEvNT_6ParamsE:
        .type           _ZN7cutlass13device_kernelIN5flash19enable_sm80_to_sm89INS1_16FlashAttnFwdSm80INS1_25CollectiveMainloopFwdSm80ILi8ELi1ELb0EN4cute5tupleIJNS5_1CILi128EEENS7_ILi96EEENS7_ILi256EEEEEELi256ENS_10bfloat16_tEfNS_4arch4Sm80ELb0ELb0ELb0ELb0ELb0ELb0ELb1ELb0EEENS1_21CollectiveEpilogueFwdINS6_IJS8_SA_S9_EEENS6_IJNS7_ILi1EEESI_SI_EEESC_SE_Li256ELb0ELb1ELb0ELb0EEENS1_19SingleTileSchedulerILb0ELb0ELb1ELi128EEEEEEEEEvNT_6ParamsE,@function
        .size           _ZN7cutlass13device_kernelIN5flash19enable_sm80_to_sm89INS1_16FlashAttnFwdSm80INS1_25CollectiveMainloopFwdSm80ILi8ELi1ELb0EN4cute5tupleIJNS5_1CILi128EEENS7_ILi96EEENS7_ILi256EEEEEELi256ENS_10bfloat16_tEfNS_4arch4Sm80ELb0ELb0ELb0ELb0ELb0ELb0ELb1ELb0EEENS1_21CollectiveEpilogueFwdINS6_IJS8_SA_S9_EEENS6_IJNS7_ILi1EEESI_SI_EEESC_SE_Li256ELb0ELb1ELb0ELb0EEENS1_19SingleTileSchedulerILb0ELb0ELb1ELi128EEEEEEEEEvNT_6ParamsE,(.L_x_27 - _ZN7cutlass13device_kernelIN5flash19enable_sm80_to_sm89INS1_16FlashAttnFwdSm80INS1_25CollectiveMainloopFwdSm80ILi8ELi1ELb0EN4cute5tupleIJNS5_1CILi128EEENS7_ILi96EEENS7_ILi256EEEEEELi256ENS_10bfloat16_tEfNS_4arch4Sm80ELb0ELb0ELb0ELb0ELb0ELb0ELb1ELb0EEENS1_21CollectiveEpilogueFwdINS6_IJS8_SA_S9_EEENS6_IJNS7_ILi1EEESI_SI_EEESC_SE_Li256ELb0ELb1ELb0ELb0EEENS1_19SingleTileSchedulerILb0ELb0ELb1ELi128EEEEEEEEEvNT_6ParamsE)
        .other          _ZN7cutlass13device_kernelIN5flash19enable_sm80_to_sm89INS1_16FlashAttnFwdSm80INS1_25CollectiveMainloopFwdSm80ILi8ELi1ELb0EN4cute5tupleIJNS5_1CILi128EEENS7_ILi96EEENS7_ILi256EEEEEELi256ENS_10bfloat16_tEfNS_4arch4Sm80ELb0ELb0ELb0ELb0ELb0ELb0ELb1ELb0EEENS1_21CollectiveEpilogueFwdINS6_IJS8_SA_S9_EEENS6_IJNS7_ILi1EEESI_SI_EEESC_SE_Li256ELb0ELb1ELb0ELb0EEENS1_19SingleTileSchedulerILb0ELb0ELb1ELi128EEEEEEEEEvNT_6ParamsE,@"STO_CUDA_ENTRY STV_DEFAULT"
_ZN7cutlass13device_kernelIN5flash19enable_sm80_to_sm89INS1_16FlashAttnFwdSm80INS1_25CollectiveMainloopFwdSm80ILi8ELi1ELb0EN4cute5tupleIJNS5_1CILi128EEENS7_ILi96EEENS7_ILi256EEEEEELi256ENS_10bfloat16_tEfNS_4arch4Sm80ELb0ELb0ELb0ELb0ELb0ELb0ELb1ELb0EEENS1_21CollectiveEpilogueFwdINS6_IJS8_SA_S9_EEENS6_IJNS7_ILi1EEESI_SI_EEESC_SE_Li256ELb0ELb1ELb0ELb0EEENS1_19SingleTileSchedulerILb0ELb0ELb1ELi128EEEEEEEEEvNT_6ParamsE:
[----:B------:R-:W-:Y:S01]  /*0000*/  LDC R1, c[0x0][0x28] ;  /* 0x00000a00ff017b82 */ /* 0x000fe20000000800 */
[----:B------:R-:W-:Y:S05]  /*0010*/  EXIT ;  /* 0x000000000000794d */ /* 0x000fea0003800000 */
.L_x_9:
        /* <DEDUP_REMOVED lines=14> */
.L_x_27:


//--------------------- .text._ZN7cutlass13device_kernelIN5flash19enable_sm80_to_sm89INS1_16FlashAttnFwdSm80INS1_25CollectiveMainloopFwdSm80ILi8ELi1ELb0EN4cute5tupleIJNS5_1CILi128EEENS7_ILi96EEENS7_ILi256EEEEEELi256ENS_10bfloat16_tEfNS_4arch4Sm80ELb0ELb0ELb0ELb1ELb0ELb0ELb1ELb0EEENS1_21CollectiveEpilogueFwdINS6_IJS8_SA_S9_EEENS6_IJNS7_ILi1EEESI_SI_EEESC_SE_Li256ELb1ELb1ELb0ELb0EEENS1_19SingleTileSchedulerILb1ELb0ELb1ELi128EEEEEEEEEvNT_6ParamsE --------------------------
	.section	.text._ZN7cutlass13device_kernelIN5flash19enable_sm80_to_sm89INS1_16FlashAttnFwdSm80INS1_25CollectiveMainloopFwdSm80ILi8ELi1ELb0EN4cute5tupleIJNS5_1CILi128EEENS7_ILi96EEENS7_ILi256EEEEEELi256ENS_10bfloat16_tEfNS_4arch4Sm80ELb0ELb0ELb0ELb1ELb0ELb0ELb1ELb0EEENS1_21CollectiveEpilogueFwdINS6_IJS8_SA_S9_EEENS6_IJNS7_ILi1EEESI_SI_EEESC_SE_Li256ELb1ELb1ELb0ELb0EEENS1_19SingleTileSchedulerILb1ELb0ELb1ELi128EEEEEEEEEvNT_6ParamsE,"ax",@progbits
	.align	128
.text._ZN7cutlass13device_kernelIN5flash19enable_sm80_to_sm89INS1_16FlashAttnFwdSm80INS1_25CollectiveMainloopFwdSm80ILi8ELi1ELb0EN4cute5tupleIJNS5_1CILi128EEENS7_ILi96EEENS7_ILi256EEEEEELi256ENS_10bfloat16_tEfNS_4arch4Sm80ELb0ELb0ELb0ELb1ELb0ELb0ELb1ELb0EEENS1_21CollectiveEpilogueFwdINS6_IJS8_SA_S9_EEENS6_IJNS7_ILi1EEESI_SI_EEESC_SE_Li256ELb1ELb1ELb0ELb0EEENS1_19SingleTileSchedulerILb1ELb0ELb1ELi128EEEEEEEEEvNT_6ParamsE:
        .type           _ZN7cutlass13device_kernelIN5flash19enable_sm80_to_sm89INS1_16FlashAttnFwdSm80INS1_25CollectiveMainloopFwdSm80ILi8ELi1ELb0EN4cute5tupleIJNS5_1CILi128EEENS7_ILi96EEENS7_ILi256EEEEEELi256ENS_10bfloat16_tEfNS_4arch4Sm80ELb0ELb0ELb0ELb1ELb0ELb0ELb1ELb0EEENS1_21CollectiveEpilogueFwdINS6_IJS8_SA_S9_EEENS6_IJNS7_ILi1EEESI_SI_EEESC_SE_Li256ELb1ELb1ELb0ELb0EEENS1_19SingleTileSchedulerILb1ELb0ELb1ELi128EEEEEEEEEvNT_6ParamsE,@function
        .size           _ZN7cutlass13device_kernelIN5flash19enable_sm80_to_sm89INS1_16FlashAttnFwdSm80INS1_25CollectiveMainloopFwdSm80ILi8ELi1ELb0EN4cute5tupleIJNS5_1CILi128EEENS7_ILi96EEENS7_ILi256EEEEEELi256ENS_10bfloat16_tEfNS_4arch4Sm80ELb0ELb0ELb0ELb1ELb0ELb0ELb1ELb0EEENS1_21CollectiveEpilogueFwdINS6_IJS8_SA_S9_EEENS6_IJNS7_ILi1EEESI_SI_EEESC_SE_Li256ELb1ELb1ELb0ELb0EEENS1_19SingleTileSchedulerILb1ELb0ELb1ELi128EEEEEEEEEvNT_6ParamsE,(.L_x_28 - _ZN7cutlass13device_kernelIN5flash19enable_sm80_to_sm89INS1_16FlashAttnFwdSm80INS1_25CollectiveMainloopFwdSm80ILi8ELi1ELb0EN4cute5tupleIJNS5_1CILi128EEENS7_ILi96EEENS7_ILi256EEEEEELi256ENS_10bfloat16_tEfNS_4arch4Sm80ELb0ELb0ELb0ELb1ELb0ELb0ELb1ELb0EEENS1_21CollectiveEpilogueFwdINS6_IJS8_SA_S9_EEENS6_IJNS7_ILi1EEESI_SI_EEESC_SE_Li256ELb1ELb1ELb0ELb0EEENS1_19SingleTileSchedulerILb1ELb0ELb1ELi128EEEEEEEEEvNT_6ParamsE)
        .other          _ZN7cutlass13device_kernelIN5flash19enable_sm80_to_sm89INS1_16FlashAttnFwdSm80INS1_25CollectiveMainloopFwdSm80ILi8ELi1ELb0EN4cute5tupleIJNS5_1CILi128EEENS7_ILi96EEENS7_ILi256EEEEEELi256ENS_10bfloat16_tEfNS_4arch4Sm80ELb0ELb0ELb0ELb1ELb0ELb0ELb1ELb0EEENS1_21CollectiveEpilogueFwdINS6_IJS8_SA_S9_EEENS6_IJNS7_ILi1EEESI_SI_EEESC_SE_Li256ELb1ELb1ELb0ELb0EEENS1_19SingleTileSchedulerILb1ELb0ELb1ELi128EEEEEEEEEvNT_6ParamsE,@"STO_CUDA_ENTRY STV_DEFAULT"
_ZN7cutlass13device_kernelIN5flash19enable_sm80_to_sm89INS1_16FlashAttnFwdSm80INS1_25CollectiveMainloopFwdSm80ILi8ELi1ELb0EN4cute5tupleIJNS5_1CILi128EEENS7_ILi96EEENS7_ILi256EEEEEELi256ENS_10bfloat16_tEfNS_4arch4Sm80ELb0ELb0ELb0ELb1ELb0ELb0ELb1ELb0EEENS1_21CollectiveEpilogueFwdINS6_IJS8_SA_S9_EEENS6_IJNS7_ILi1EEESI_SI_EEESC_SE_Li256ELb1ELb1ELb0ELb0EEENS1_19SingleTileSchedulerILb1ELb0ELb1ELi128EEEEEEEEEvNT_6ParamsE:
[----:B------:R-:W-:Y:S01]  /*0000*/  LDC R1, c[0x0][0x28] ;  /* 0x00000a00ff017b82 */ /* 0x000fe20000000800 */
[----:B------:R-:W-:Y:S05]  /*0010*/  EXIT ;  /* 0x000000000000794d */ /* 0x000fea0003800000 */
.L_x_10:
        /* <DEDUP_REMOVED lines=14> */
.L_x_28:


//--------------------- .text._ZN7cutlass13device_kernelIN5flash19enable_sm80_to_sm89INS1_16FlashAttnFwdSm80INS1_25CollectiveMainloopFwdSm80ILi8ELi1ELb0EN4cute5tupleIJNS5_1CILi128EEENS7_ILi48EEENS7_ILi256EEEEEELi256ENS_10bfloat16_tEfNS_4arch4Sm80ELb0ELb0ELb0ELb1ELb0ELb1ELb1ELb0EEENS1_21CollectiveEpilogueFwdINS6_IJS8_SA_S9_EEENS6_IJNS7_ILi1EEESI_SI_EEESC_SE_Li256ELb1ELb1ELb0ELb0EEENS1_19SingleTileSchedulerILb1ELb0ELb1ELi128EEEEEEEEEvNT_6ParamsE --------------------------
	.section	.text._ZN7cutlass13device_kernelIN5flash19enable_sm80_to_sm89INS1_16FlashAttnFwdSm80INS1_25CollectiveMainloopFwdSm80ILi8ELi1ELb0EN4cute5tupleIJNS5_1CILi128EEENS7_ILi48EEENS7_ILi256EEEEEELi256ENS_10bfloat16_tEfNS_4arch4Sm80ELb0ELb0ELb0ELb1ELb0ELb1ELb1ELb0EEENS1_21CollectiveEpilogueFwdINS6_IJS8_SA_S9_EEENS6_IJNS7_ILi1EEESI_SI_EEESC_SE_Li256ELb1ELb1ELb0ELb0EEENS1_19SingleTileSchedulerILb1ELb0ELb1ELi128EEEEEEEEEvNT_6ParamsE,"ax",@progbits
	.align	128
.text._ZN7cutlass13device_kernelIN5flash19enable_sm80_to_sm89INS1_16FlashAttnFwdSm80INS1_25CollectiveMainloopFwdSm80ILi8ELi1ELb0EN4cute5tupleIJNS5_1CILi128EEENS7_ILi48EEENS7_ILi256EEEEEELi256ENS_10bfloat16_tEfNS_4arch4Sm80ELb0ELb0ELb0ELb1ELb0ELb1ELb1ELb0EEENS1_21CollectiveEpilogueFwdINS6_IJS8_SA_S9_EEENS6_IJNS7_ILi1EEESI_SI_EEESC_SE_Li256ELb1ELb1ELb0ELb0EEENS1_19SingleTileSchedulerILb1ELb0ELb1ELi128EEEEEEEEEvNT_6ParamsE:
        .type           _ZN7cutlass13device_kernelIN5flash19enable_sm80_to_sm89INS1_16FlashAttnFwdSm80INS1_25CollectiveMainloopFwdSm80ILi8ELi1ELb0EN4cute5tupleIJNS5_1CILi128EEENS7_ILi48EEENS7_ILi256EEEEEELi256ENS_10bfloat16_tEfNS_4arch4Sm80ELb0ELb0ELb0ELb1ELb0ELb1ELb1ELb0EEENS1_21CollectiveEpilogueFwdINS6_IJS8_SA_S9_EEENS6_IJNS7_ILi1EEESI_SI_EEESC_SE_Li256ELb1ELb1ELb0ELb0EEENS1_19SingleTileSchedulerILb1ELb0ELb1ELi128EEEEEEEEEvNT_6ParamsE,@function
        .size           _ZN7cutlass13device_kernelIN5flash19enable_sm80_to_sm89INS1_16FlashAttnFwdSm80INS1_25CollectiveMainloopFwdSm80ILi8ELi1ELb0EN4cute5tupleIJNS5_1CILi128EEENS7_ILi48EEENS7_ILi256EEEEEELi256ENS_10bfloat16_tEfNS_4arch4Sm80ELb0ELb0ELb0ELb1ELb0ELb1ELb1ELb0EEENS1_21CollectiveEpilogueFwdINS6_IJS8_SA_S9_EEENS6_IJNS7_ILi1EEESI_SI_EEESC_SE_Li256ELb1ELb1ELb0ELb0EEENS1_19SingleTileSchedulerILb1ELb0ELb1ELi128EEEEEEEEEvNT_6ParamsE,(.L_x_29 - _ZN7cutlass13device_kernelIN5flash19enable_sm80_to_sm89INS1_16FlashAttnFwdSm80INS1_25CollectiveMainloopFwdSm80ILi8ELi1ELb0EN4cute5tupleIJNS5_1CILi128EEENS7_ILi48EEENS7_ILi256EEEEEELi256ENS_10bfloat16_tEfNS_4arch4Sm80ELb0ELb0ELb0ELb1ELb0ELb1ELb1ELb0EEENS1_21CollectiveEpilogueFwdINS6_IJS8_SA_S9_EEENS6_IJNS7_ILi1EEESI_SI_EEESC_SE_Li256ELb1ELb1ELb0ELb0EEENS1_19SingleTileSchedulerILb1ELb0ELb1ELi128EEEEEEEEEvNT_6ParamsE)
        .other          _ZN7cutlass13device_kernelIN5flash19enable_sm80_to_sm89INS1_16FlashAttnFwdSm80INS1_25CollectiveMainloopFwdSm80ILi8ELi1ELb0EN4cute5tupleIJNS5_1CILi128EEENS7_ILi48EEENS7_ILi256EEEEEELi256ENS_10bfloat16_tEfNS_4arch4Sm80ELb0ELb0ELb0ELb1ELb0ELb1ELb1ELb0EEENS1_21CollectiveEpilogueFwdINS6_IJS8_SA_S9_EEENS6_IJNS7_ILi1EEESI_SI_EEESC_SE_Li256ELb1ELb1ELb0ELb0EEENS1_19SingleTileSchedulerILb1ELb0ELb1ELi128EEEEEEEEEvNT_6ParamsE,@"STO_CUDA_ENTRY STV_DEFAULT"
_ZN7cutlass13device_kernelIN5flash19enable_sm80_to_sm89INS1_16FlashAttnFwdSm80INS1_25CollectiveMainloopFwdSm80ILi8ELi1ELb0EN4cute5tupleIJNS5_1CILi128EEENS7_ILi48EEENS7_ILi256EEEEEELi256ENS_10bfloat16_tEfNS_4arch4Sm80ELb0ELb0ELb0ELb1ELb0ELb1ELb1ELb0EEENS1_21CollectiveEpilogueFwdINS6_IJS8_SA_S9_EEENS6_IJNS7_ILi1EEESI_SI_EEESC_SE_Li256ELb1ELb1ELb0ELb0EEENS1_19SingleTileSchedulerILb1ELb0ELb1ELi128EEEEEEEEEvNT_6ParamsE:
[----:B------:R-:W-:Y:S01]  /*0000*/  LDC R1, c[0x0][0x28] ;  /* 0x00000a00ff017b82 */ /* 0x000fe20000000800 */
[----:B------:R-:W-:Y:S05]  /*0010*/  EXIT ;  /* 0x000000000000794d */ /* 0x000fea0003800000 */
.L_x_11:
        /* <DEDUP_REMOVED lines=14> */
.L_x_29:


//--------------------- .text._ZN7cutlass13device_kernelIN5flash19enable_sm80_to_sm89INS1_16FlashAttnFwdSm80INS1_25CollectiveMainloopFwdSm80ILi8ELi1ELb0EN4cute5tupleIJNS5_1CILi128EEENS7_ILi64EEENS7_ILi256EEEEEELi256ENS_10bfloat16_tEfNS_4arch4Sm80ELb0ELb1ELb0ELb0ELb0ELb0ELb1ELb0EEENS1_21CollectiveEpilogueFwdINS6_IJS8_SA_S9_EEENS6_IJNS7_ILi1EEESI_SI_EEESC_SE_Li256ELb0ELb1ELb0ELb0EEENS1_19SingleTileSchedulerILb0ELb0ELb1ELi128EEEEEEEEEvNT_6ParamsE --------------------------
	.section	.text._ZN7cutlass13device_kernelIN5flash19enable_sm80_to_sm89INS1_16FlashAttnFwdSm80INS1_25CollectiveMainloopFwdSm80ILi8ELi1ELb0EN4cute5tupleIJNS5_1CILi128EEENS7_ILi64EEENS7_ILi256EEEEEELi256ENS_10bfloat16_tEfNS_4arch4Sm80ELb0ELb1ELb0ELb0ELb0ELb0ELb1ELb0EEENS1_21CollectiveEpilogueFwdINS6_IJS8_SA_S9_EEENS6_IJNS7_ILi1EEESI_SI_EEESC_SE_Li256ELb0ELb1ELb0ELb0EEENS1_19SingleTileSchedulerILb0ELb0ELb1ELi128EEEEEEEEEvNT_6ParamsE,"ax",@progbits
	.align	128
.text._ZN7cutlass13device_kernelIN5flash19enable_sm80_to_sm89INS1_16FlashAttnFwdSm80INS1_25CollectiveMainloopFwdSm80ILi8ELi1ELb0EN4cute5tupleIJNS5_1CILi128EEENS7_ILi64EEENS7_ILi256EEEEEELi256ENS_10bfloat16_tEfNS_4arch4Sm80ELb0ELb1ELb0ELb0ELb0ELb0ELb1ELb0EEENS1_21CollectiveEpilogueFwdINS6_IJS8_SA_S9_EEENS6_IJNS7_ILi1EEESI_SI_EEESC_SE_Li256ELb0ELb1ELb0ELb0EEENS1_19SingleTileSchedulerILb0ELb0ELb1ELi128EEEEEEEEEvNT_6ParamsE:
        .type           _ZN7cutlass13device_kernelIN5flash19enable_sm80_to_sm89INS1_16FlashAttnFwdSm80INS1_25CollectiveMainloopFwdSm80ILi8ELi1ELb0EN4cute5tupleIJNS5_1CILi128EEENS7_ILi64EEENS7_ILi256EEEEEELi256ENS_10bfloat16_tEfNS_4arch4Sm80ELb0ELb1ELb0ELb0ELb0ELb0ELb1ELb0EEENS1_21CollectiveEpilogueFwdINS6_IJS8_SA_S9_EEENS6_IJNS7_ILi1EEESI_SI_EEESC_SE_Li256ELb0ELb1ELb0ELb0EEENS1_19SingleTileSchedulerILb0ELb0ELb1ELi128EEEEEEEEEvNT_6ParamsE,@function
        .size           _ZN7cutlass13device_kernelIN5flash19enable_sm80_to_sm89INS1_16FlashAttnFwdSm80INS1_25CollectiveMainloopFwdSm80ILi8ELi1ELb0EN4cute5tupleIJNS5_1CILi128EEENS7_ILi64EEENS7_ILi256EEEEEELi256ENS_10bfloat16_tEfNS_4arch4Sm80ELb0ELb1ELb0ELb0ELb0ELb0ELb1ELb0EEENS1_21CollectiveEpilogueFwdINS6_IJS8_SA_S9_EEENS6_IJNS7_ILi1EEESI_SI_EEESC_SE_Li256ELb0ELb1ELb0ELb0EEENS1_19SingleTileSchedulerILb0ELb0ELb1ELi128EEEEEEEEEvNT_6ParamsE,(.L_x_30 - _ZN7cutlass13device_kernelIN5flash19enable_sm80_to_sm89INS1_16FlashAttnFwdSm80INS1_25CollectiveMainloopFwdSm80ILi8ELi1ELb0EN4cute5tupleIJNS5_1CILi128EEENS7_ILi64EEENS7_ILi256EEEEEELi256ENS_10bfloat16_tEfNS_4arch4Sm80ELb0ELb1ELb0ELb0ELb0ELb0ELb1ELb0EEENS1_21CollectiveEpilogueFwdINS6_IJS8_SA_S9_EEENS6_IJNS7_ILi1EEESI_SI_EEESC_SE_Li256ELb0ELb1ELb0ELb0EEENS1_19SingleTileSchedulerILb0ELb0ELb1ELi128EEEEEEEEEvNT_6ParamsE)
        .other          _ZN7cutlass13device_kernelIN5flash19enable_sm80_to_sm89INS1_16FlashAttnFwdSm80INS1_25CollectiveMainloopFwdSm80ILi8ELi1ELb0EN4cute5tupleIJNS5_1CILi128EEENS7_ILi64EEENS7_ILi256EEEEEELi256ENS_10bfloat16_tEfNS_4arch4Sm80ELb0ELb1ELb0ELb0ELb0ELb0ELb1ELb0EEENS1_21CollectiveEpilogueFwdINS6_IJS8_SA_S9_EEENS6_IJNS7_ILi1EEESI_SI_EEESC_SE_Li256ELb0ELb1ELb0ELb0EEENS1_19SingleTileSchedulerILb0ELb0ELb1ELi128EEEEEEEEEvNT_6ParamsE,@"STO_CUDA_ENTRY STV_DEFAULT"
_ZN7cutlass13device_kernelIN5flash19enable_sm80_to_sm89INS1_16FlashAttnFwdSm80INS1_25CollectiveMainloopFwdSm80ILi8ELi1ELb0EN4cute5tupleIJNS5_1CILi128EEENS7_ILi64EEENS7_ILi256EEEEEELi256ENS_10bfloat16_tEfNS_4arch4Sm80ELb0ELb1ELb0ELb0ELb0ELb0ELb1ELb0EEENS1_21CollectiveEpilogueFwdINS6_IJS8_SA_S9_EEENS6_IJNS7_ILi1EEESI_SI_EEESC_SE_Li256ELb0ELb1ELb0ELb0EEENS1_19SingleTileSchedulerILb0ELb0ELb1ELi128EEEEEEEEEvNT_6ParamsE:
[----:B------:R-:W-:Y:S01]  /*0000*/  LDC R1, c[0x0][0x28] ;  /* 0x00000a00ff017b82 */ /* 0x000fe20000000800 */
[----:B------:R-:W-:Y:S05]  /*0010*/  EXIT ;  /* 0x000000000000794d */ /* 0x000fea0003800000 */
.L_x_12:
        /* <DEDUP_REMOVED lines=14> */
.L_x_30:


//--------------------- .text._ZN7cutlass13device_kernelIN5flash19enable_sm80_to_sm89INS1_16FlashAttnFwdSm80INS1_25CollectiveMainloopFwdSm80ILi8ELi1ELb0EN4cute5tupleIJNS5_1CILi128EEENS7_ILi64EEENS7_ILi256EEEEEELi256ENS_10bfloat16_tEfNS_4arch4Sm80ELb0ELb1ELb0ELb1ELb0ELb0ELb1ELb0EEENS1_21CollectiveEpilogueFwdINS6_IJS8_SA_S9_EEENS6_IJNS7_ILi1EEESI_SI_EEESC_SE_Li256ELb1ELb1ELb0ELb0EEENS1_19SingleTileSchedulerILb1ELb0ELb1ELi128EEEEEEEEEvNT_6ParamsE --------------------------
	.section	.text._ZN7cutlass13device_kernelIN5flash19enable_sm80_to_sm89INS1_16FlashAttnFwdSm80INS1_25CollectiveMainloopFwdSm80ILi8ELi1ELb0EN4cute5tupleIJNS5_1CILi128EEENS7_ILi64EEENS7_ILi256EEEEEELi256ENS_10bfloat16_tEfNS_4arch4Sm80ELb0ELb1ELb0ELb1ELb0ELb0ELb1ELb0EEENS1_21CollectiveEpilogueFwdINS6_IJS8_SA_S9_EEENS6_IJNS7_ILi1EEESI_SI_EEESC_SE_Li256ELb1ELb1ELb0ELb0EEENS1_19SingleTileSchedulerILb1ELb0ELb1ELi128EEEEEEEEEvNT_6ParamsE,"ax",@progbits
	.align	128
.text._ZN7cutlass13device_kernelIN5flash19enable_sm80_to_sm89INS1_16FlashAttnFwdSm80INS1_25CollectiveMainloopFwdSm80ILi8ELi1ELb0EN4cute5tupleIJNS5_1CILi128EEENS7_ILi64EEENS7_ILi256EEEEEELi256ENS_10bfloat16_tEfNS_4arch4Sm80ELb0ELb1ELb0ELb1ELb0ELb0ELb1ELb0EEENS1_21CollectiveEpilogueFwdINS6_IJS8_SA_S9_EEENS6_IJNS7_ILi1EEESI_SI_EEESC_SE_Li256ELb1ELb1ELb0ELb0EEENS1_19SingleTileSchedulerILb1ELb0ELb1ELi128EEEEEEEEEvNT_6ParamsE:
        .type           _ZN7cutlass13device_kernelIN5flash19enable_sm80_to_sm89INS1_16FlashAttnFwdSm80INS1_25CollectiveMainloopFwdSm80ILi8ELi1ELb0EN4cute5tupleIJNS5_1CILi128EEENS7_ILi64EEENS7_ILi256EEEEEELi256ENS_10bfloat16_tEfNS_4arch4Sm80ELb0ELb1ELb0ELb1ELb0ELb0ELb1ELb0EEENS1_21CollectiveEpilogueFwdINS6_IJS8_SA_S9_EEENS6_IJNS7_ILi1EEESI_SI_EEESC_SE_Li256ELb1ELb1ELb0ELb0EEENS1_19SingleTileSchedulerILb1ELb0ELb1ELi128EEEEEEEEEvNT_6ParamsE,@function
        .size           _ZN7cutlass13device_kernelIN5flash19enable_sm80_to_sm89INS1_16FlashAttnFwdSm80INS1_25CollectiveMainloopFwdSm80ILi8ELi1ELb0EN4cute5tupleIJNS5_1CILi128EEENS7_ILi64EEENS7_ILi256EEEEEELi256ENS_10bfloat16_tEfNS_4arch4Sm80ELb0ELb1ELb0ELb1ELb0ELb0ELb1ELb0EEENS1_21CollectiveEpilogueFwdINS6_IJS8_SA_S9_EEENS6_IJNS7_ILi1EEESI_SI_EEESC_SE_Li256ELb1ELb1ELb0ELb0EEENS1_19SingleTileSchedulerILb1ELb0ELb1ELi128EEEEEEEEEvNT_6ParamsE,(.L_x_31 - _ZN7cutlass13device_kernelIN5flash19enable_sm80_to_sm89INS1_16FlashAttnFwdSm80INS1_25CollectiveMainloopFwdSm80ILi8ELi1ELb0EN4cute5tupleIJNS5_1CILi128EEENS7_ILi64EEENS7_ILi256EEEEEELi256ENS_10bfloat16_tEfNS_4arch4Sm80ELb0ELb1ELb0ELb1ELb0ELb0ELb1ELb0EEENS1_21CollectiveEpilogueFwdINS6_IJS8_SA_S9_EEENS6_IJNS7_ILi1EEESI_SI_EEESC_SE_Li256ELb1ELb1ELb0ELb0EEENS1_19SingleTileSchedulerILb1ELb0ELb1ELi128EEEEEEEEEvNT_6ParamsE)
        .other          _ZN7cutlass13device_kernelIN5flash19enable_sm80_to_sm89INS1_16FlashAttnFwdSm80INS1_25CollectiveMainloopFwdSm80ILi8ELi1ELb0EN4cute5tupleIJNS5_1CILi128EEENS7_ILi64EEENS7_ILi256EEEEEELi256ENS_10bfloat16_tEfNS_4arch4Sm80ELb0ELb1ELb0ELb1ELb0ELb0ELb1ELb0EEENS1_21CollectiveEpilogueFwdINS6_IJS8_SA_S9_EEENS6_IJNS7_ILi1EEESI_SI_EEESC_SE_Li256ELb1ELb1ELb0ELb0EEENS1_19SingleTileSchedulerILb1ELb0ELb1ELi128EEEEEEEEEvNT_6ParamsE,@"STO_CUDA_ENTRY STV_DEFAULT"
_ZN7cutlass13device_kernelIN5flash19enable_sm80_to_sm89INS1_16FlashAttnFwdSm80INS1_25CollectiveMainloopFwdSm80ILi8ELi1ELb0EN4cute5tupleIJNS5_1CILi128EEENS7_ILi64EEENS7_ILi256EEEEEELi256ENS_10bfloat16_tEfNS_4arch4Sm80ELb0ELb1ELb0ELb1ELb0ELb0ELb1ELb0EEENS1_21CollectiveEpilogueFwdINS6_IJS8_SA_S9_EEENS6_IJNS7_ILi1EEESI_SI_EEESC_SE_Li256ELb1ELb1ELb0ELb0EEENS1_19SingleTileSchedulerILb1ELb0ELb1ELi128EEEEEEEEEvNT_6ParamsE:
[----:B------:R-:W-:Y:S01]  /*0000*/  LDC R1, c[0x0][0x28] ;  /* 0x00000a00ff017b82 */ /* 0x000fe20000000800 */
[----:B------:R-:W-:Y:S05]  /*0010*/  EXIT ;  /* 0x000000000000794d */ /* 0x000fea0003800000 */
.L_x_13:
        /* <DEDUP_REMOVED lines=14> */
.L_x_31:


//--------------------- .text._ZN7cutlass13device_kernelIN5flash19enable_sm80_to_sm89INS1_16FlashAttnFwdSm80INS1_25CollectiveMainloopFwdSm80ILi8ELi1ELb0EN4cute5tupleIJNS5_1CILi128EEENS7_ILi48EEENS7_ILi256EEEEEELi256ENS_10bfloat16_tEfNS_4arch4Sm80ELb0ELb1ELb0ELb1ELb0ELb1ELb1ELb0EEENS1_21CollectiveEpilogueFwdINS6_IJS8_SA_S9_EEENS6_IJNS7_ILi1EEESI_SI_EEESC_SE_Li256ELb1ELb1ELb0ELb0EEENS1_19SingleTileSchedulerILb1ELb0ELb1ELi128EEEEEEEEEvNT_6ParamsE --------------------------
	.section	.text._ZN7cutlass13device_kernelIN5flash19enable_sm80_to_sm89INS1_16FlashAttnFwdSm80INS1_25CollectiveMainloopFwdSm80ILi8ELi1ELb0EN4cute5tupleIJNS5_1CILi128EEENS7_ILi48EEENS7_ILi256EEEEEELi256ENS_10bfloat16_tEfNS_4arch4Sm80ELb0ELb1ELb0ELb1ELb0ELb1ELb1ELb0EEENS1_21CollectiveEpilogueFwdINS6_IJS8_SA_S9_EEENS6_IJNS7_ILi1EEESI_SI_EEESC_SE_Li256ELb1ELb1ELb0ELb0EEENS1_19SingleTileSchedulerILb1ELb0ELb1ELi128EEEEEEEEEvNT_6ParamsE,"ax",@progbits
	.align	128
.text._ZN7cutlass13device_kernelIN5flash19enable_sm80_to_sm89INS1_16FlashAttnFwdSm80INS1_25CollectiveMainloopFwdSm80ILi8ELi1ELb0EN4cute5tupleIJNS5_1CILi128EEENS7_ILi48EEENS7_ILi256EEEEEELi256ENS_10bfloat16_tEfNS_4arch4Sm80ELb0ELb1ELb0ELb1ELb0ELb1ELb1ELb0EEENS1_21CollectiveEpilogueFwdINS6_IJS8_SA_S9_EEENS6_IJNS7_ILi1EEESI_SI_EEESC_SE_Li256ELb1ELb1ELb0ELb0EEENS1_19SingleTileSchedulerILb1ELb0ELb1ELi128EEEEEEEEEvNT_6ParamsE:
        .type           _ZN7cutlass13device_kernelIN5flash19enable_sm80_to_sm89INS1_16FlashAttnFwdSm80INS1_25CollectiveMainloopFwdSm80ILi8ELi1ELb0EN4cute5tupleIJNS5_1CILi128EEENS7_ILi48EEENS7_ILi256EEEEEELi256ENS_10bfloat16_tEfNS_4arch4Sm80ELb0ELb1ELb0ELb1ELb0ELb1ELb1ELb0EEENS1_21CollectiveEpilogueFwdINS6_IJS8_SA_S9_EEENS6_IJNS7_ILi1EEESI_SI_EEESC_SE_Li256ELb1ELb1ELb0ELb0EEENS1_19SingleTileSchedulerILb1ELb0ELb1ELi128EEEEEEEEEvNT_6ParamsE,@function
        .size           _ZN7cutlass13device_kernelIN5flash19enable_sm80_to_sm89INS1_16FlashAttnFwdSm80INS1_25CollectiveMainloopFwdSm80ILi8ELi1ELb0EN4cute5tupleIJNS5_1CILi128EEENS7_ILi48EEENS7_ILi256EEEEEELi256ENS_10bfloat16_tEfNS_4arch4Sm80ELb0ELb1ELb0ELb1ELb0ELb1ELb1ELb0EEENS1_21CollectiveEpilogueFwdINS6_IJS8_SA_S9_EEENS6_IJNS7_ILi1EEESI_SI_EEESC_SE_Li256ELb1ELb1ELb0ELb0EEENS1_19SingleTileSchedulerILb1ELb0ELb1ELi128EEEEEEEEEvNT_6ParamsE,(.L_x_32 - _ZN7cutlass13device_kernelIN5flash19enable_sm80_to_sm89INS1_16FlashAttnFwdSm80INS1_25CollectiveMainloopFwdSm80ILi8ELi1ELb0EN4cute5tupleIJNS5_1CILi128EEENS7_ILi48EEENS7_ILi256EEEEEELi256ENS_10bfloat16_tEfNS_4arch4Sm80ELb0ELb1ELb0ELb1ELb0ELb1ELb1ELb0EEENS1_21CollectiveEpilogueFwdINS6_IJS8_SA_S9_EEENS6_IJNS7_ILi1EEESI_SI_EEESC_SE_Li256ELb1ELb1ELb0ELb0EEENS1_19SingleTileSchedulerILb1ELb0ELb1ELi128EEEEEEEEEvNT_6ParamsE)
        .other          _ZN7cutlass13device_kernelIN5flash19enable_sm80_to_sm89INS1_16FlashAttnFwdSm80INS1_25CollectiveMainloopFwdSm80ILi8ELi1ELb0EN4cute5tupleIJNS5_1CILi128EEENS7_ILi48EEENS7_ILi256EEEEEELi256ENS_10bfloat16_tEfNS_4arch4Sm80ELb0ELb1ELb0ELb1ELb0ELb1ELb1ELb0EEENS1_21CollectiveEpilogueFwdINS6_IJS8_SA_S9_EEENS6_IJNS7_ILi1EEESI_SI_EEESC_SE_Li256ELb1ELb1ELb0ELb0EEENS1_19SingleTileSchedulerILb1ELb0ELb1ELi128EEEEEEEEEvNT_6ParamsE,@"STO_CUDA_ENTRY STV_DEFAULT"
_ZN7cutlass13device_kernelIN5flash19enable_sm80_to_sm89INS1_16FlashAttnFwdSm80INS1_25CollectiveMainloopFwdSm80ILi8ELi1ELb0EN4cute5tupleIJNS5_1CILi128EEENS7_ILi48EEENS7_ILi256EEEEEELi256ENS_10bfloat16_tEfNS_4arch4Sm80ELb0ELb1ELb0ELb1ELb0ELb1ELb1ELb0EEENS1_21CollectiveEpilogueFwdINS6_IJS8_SA_S9_EEENS6_IJNS7_ILi1EEESI_SI_EEESC_SE_Li256ELb1ELb1ELb0ELb0EEENS1_19SingleTileSchedulerILb1ELb0ELb1ELi128EEEEEEEEEvNT_6ParamsE:
[----:B------:R-:W-:Y:S01]  /*0000*/  LDC R1, c[0x0][0x28] ;  /* 0x00000a00ff017b82 */ /* 0x000fe20000000800 */
[----:B------:R-:W-:Y:S05]  /*0010*/  EXIT ;  /* 0x000000000000794d */ /* 0x000fea0003800000 */
.L_x_14:
        /* <DEDUP_REMOVED lines=14> */
.L_x_32:


//--------------------- .text._ZN7cutlass13device_kernelIN5flash19enable_sm80_to_sm89INS1_16FlashAttnFwdSm80INS1_25CollectiveMainloopFwdSm80ILi8ELi1ELb0EN4cute5tupleIJNS5_1CILi128EEENS7_ILi96EEENS7_ILi256EEEEEELi256ENS_10bfloat16_tEfNS_4arch4Sm80ELb1ELb0ELb0ELb0ELb0ELb0ELb1ELb0EEENS1_21CollectiveEpilogueFwdINS6_IJS8_SA_S9_EEENS6_IJNS7_ILi1EEESI_SI_EEESC_SE_Li256ELb0ELb1ELb0ELb0EEENS1_30DynamicPersistentTileSchedulerILi256ELi256ELb0ELb1ELb0EEEEEEEEEvNT_6ParamsE --------------------------
	.section	.text._ZN7cutlass13device_kernelIN5flash19enable_sm80_to_sm89INS1_16FlashAttnFwdSm80INS1_25CollectiveMainloopFwdSm80ILi8ELi1ELb0EN4cute5tupleIJNS5_1CILi128EEENS7_ILi96EEENS7_ILi256EEEEEELi256ENS_10bfloat16_tEfNS_4arch4Sm80ELb1ELb0ELb0ELb0ELb0ELb0ELb1ELb0EEENS1_21CollectiveEpilogueFwdINS6_IJS8_SA_S9_EEENS6_IJNS7_ILi1EEESI_SI_EEESC_SE_Li256ELb0ELb1ELb0ELb0EEENS1_30DynamicPersistentTileSchedulerILi256ELi256ELb0ELb1ELb0EEEEEEEEEvNT_6ParamsE,"ax",@progbits
	.align	128
.text._ZN7cutlass13device_kernelIN5flash19enable_sm80_to_sm89INS1_16FlashAttnFwdSm80INS1_25CollectiveMainloopFwdSm80ILi8ELi1ELb0EN4cute5tupleIJNS5_1CILi128EEENS7_ILi96EEENS7_ILi256EEEEEELi256ENS_10bfloat16_tEfNS_4arch4Sm80ELb1ELb0ELb0ELb0ELb0ELb0ELb1ELb0EEENS1_21CollectiveEpilogueFwdINS6_IJS8_SA_S9_EEENS6_IJNS7_ILi1EEESI_SI_EEESC_SE_Li256ELb0ELb1ELb0ELb0EEENS1_30DynamicPersistentTileSchedulerILi256ELi256ELb0ELb1ELb0EEEEEEEEEvNT_6ParamsE:
        .type           _ZN7cutlass13device_kernelIN5flash19enable_sm80_to_sm89INS1_16FlashAttnFwdSm80INS1_25CollectiveMainloopFwdSm80ILi8ELi1ELb0EN4cute5tupleIJNS5_1CILi128EEENS7_ILi96EEENS7_ILi256EEEEEELi256ENS_10bfloat16_tEfNS_4arch4Sm80ELb1ELb0ELb0ELb0ELb0ELb0ELb1ELb0EEENS1_21CollectiveEpilogueFwdINS6_IJS8_SA_S9_EEENS6_IJNS7_ILi1EEESI_SI_EEESC_SE_Li256ELb0ELb1ELb0ELb0EEENS1_30DynamicPersistentTileSchedulerILi256ELi256ELb0ELb1ELb0EEEEEEEEEvNT_6ParamsE,@function
        .size           _ZN7cutlass13device_kernelIN5flash19enable_sm80_to_sm89INS1_16FlashAttnFwdSm80INS1_25CollectiveMainloopFwdSm80ILi8ELi1ELb0EN4cute5tupleIJNS5_1CILi128EEENS7_ILi96EEENS7_ILi256EEEEEELi256ENS_10bfloat16_tEfNS_4arch4Sm80ELb1ELb0ELb0ELb0ELb0ELb0ELb1ELb0EEENS1_21CollectiveEpilogueFwdINS6_IJS8_SA_S9_EEENS6_IJNS7_ILi1EEESI_SI_EEESC_SE_Li256ELb0ELb1ELb0ELb0EEENS1_30DynamicPersistentTileSchedulerILi256ELi256ELb0ELb1ELb0EEEEEEEEEvNT_6ParamsE,(.L_x_33 - _ZN7cutlass13device_kernelIN5flash19enable_sm80_to_sm89INS1_16FlashAttnFwdSm80INS1_25CollectiveMainloopFwdSm80ILi8ELi1ELb0EN4cute5tupleIJNS5_1CILi128EEENS7_ILi96EEENS7_ILi256EEEEEELi256ENS_10bfloat16_tEfNS_4arch4Sm80ELb1ELb0ELb0ELb0ELb0ELb0ELb1ELb0EEENS1_21CollectiveEpilogueFwdINS6_IJS8_SA_S9_EEENS6_IJNS7_ILi1EEESI_SI_EEESC_SE_Li256ELb0ELb1ELb0ELb0EEENS1_30DynamicPersistentTileSchedulerILi256ELi256ELb0ELb1ELb0EEEEEEEEEvNT_6ParamsE)
        .other          _ZN7cutlass13device_kernelIN5flash19enable_sm80_to_sm89INS1_16FlashAttnFwdSm80INS1_25CollectiveMainloopFwdSm80ILi8ELi1ELb0EN4cute5tupleIJNS5_1CILi128EEENS7_ILi96EEENS7_ILi256EEEEEELi256ENS_10bfloat16_tEfNS_4arch4Sm80ELb1ELb0ELb0ELb0ELb0ELb0ELb1ELb0EEENS1_21CollectiveEpilogueFwdINS6_IJS8_SA_S9_EEENS6_IJNS7_ILi1EEESI_SI_EEESC_SE_Li256ELb0ELb1ELb0ELb0EEENS1_30DynamicPersistentTileSchedulerILi256ELi256ELb0ELb1ELb0EEEEEEEEEvNT_6ParamsE,@"STO_CUDA_ENTRY STV_DEFAULT"
_ZN7cutlass13device_kernelIN5flash19enable_sm80_to_sm89INS1_16FlashAttnFwdSm80INS1_25CollectiveMainloopFwdSm80ILi8ELi1ELb0EN4cute5tupleIJNS5_1CILi128EEENS7_ILi96EEENS7_ILi256EEEEEELi256ENS_10bfloat16_tEfNS_4arch4Sm80ELb1ELb0ELb0ELb0ELb0ELb0ELb1ELb0EEENS1_21CollectiveEpilogueFwdINS6_IJS8_SA_S9_EEENS6_IJNS7_ILi1EEESI_SI_EEESC_SE_Li256ELb0ELb1ELb0ELb0EEENS1_30DynamicPersistentTileSchedulerILi256ELi256ELb0ELb1ELb0EEEEEEEEEvNT_6ParamsE:
[----:B------:R-:W-:Y:S01]  /*0000*/  LDC R1, c[0x0][0x28] ;  /* 0x00000a00ff017b82 */ /* 0x000fe20000000800 */
[----:B------:R-:W-:Y:S05]  /*0010*/  EXIT ;  /* 0x000000000000794d */ /* 0x000fea0003800000 */
.L_x_15:
        /* <DEDUP_REMOVED lines=14> */
.L_x_33:


//--------------------- .text._ZN7cutlass13device_kernelIN5flash19enable_sm80_to_sm89INS1_16FlashAttnFwdSm80INS1_25CollectiveMainloopFwdSm80ILi8ELi1ELb0EN4cute5tupleIJNS5_1CILi128EEENS7_ILi96EEENS7_ILi256EEEEEELi256ENS_10bfloat16_tEfNS_4arch4Sm80ELb1ELb0ELb0ELb1ELb0ELb0ELb1ELb0EEENS1_21CollectiveEpilogueFwdINS6_IJS8_SA_S9_EEENS6_IJNS7_ILi1EEESI_SI_EEESC_SE_Li256ELb1ELb1ELb0ELb0EEENS1_19SingleTileSchedulerILb1ELb0ELb1ELi128EEEEEEEEEvNT_6ParamsE --------------------------
	.section	.text._ZN7cutlass13device_kernelIN5flash19enable_sm80_to_sm89INS1_16FlashAttnFwdSm80INS1_25CollectiveMainloopFwdSm80ILi8ELi1ELb0EN4cute5tupleIJNS5_1CILi128EEENS7_ILi96EEENS7_ILi256EEEEEELi256ENS_10bfloat16_tEfNS_4arch4Sm80ELb1ELb0ELb0ELb1ELb0ELb0ELb1ELb0EEENS1_21CollectiveEpilogueFwdINS6_IJS8_SA_S9_EEENS6_IJNS7_ILi1EEESI_SI_EEESC_SE_Li256ELb1ELb1ELb0ELb0EEENS1_19SingleTileSchedulerILb1ELb0ELb1ELi128EEEEEEEEEvNT_6ParamsE,"ax",@progbits
	.align	128
.text._ZN7cutlass13device_kernelIN5flash19enable_sm80_to_sm89INS1_16FlashAttnFwdSm80INS1_25CollectiveMainloopFwdSm80ILi8ELi1ELb0EN4cute5tupleIJNS5_1CILi128EEENS7_ILi96EEENS7_ILi256EEEEEELi256ENS_10bfloat16_tEfNS_4arch4Sm80ELb1ELb0ELb0ELb1ELb0ELb0ELb1ELb0EEENS1_21CollectiveEpilogueFwdINS6_IJS8_SA_S9_EEENS6_IJNS7_ILi1EEESI_SI_EEESC_SE_Li256ELb1ELb1ELb0ELb0EEENS1_19SingleTileSchedulerILb1ELb0ELb1ELi128EEEEEEEEEvNT_6ParamsE:
        .type           _ZN7cutlass13device_kernelIN5flash19enable_sm80_to_sm89INS1_16FlashAttnFwdSm80INS1_25CollectiveMainloopFwdSm80ILi8ELi1ELb0EN4cute5tupleIJNS5_1CILi128EEENS7_ILi96EEENS7_ILi256EEEEEELi256ENS_10bfloat16_tEfNS_4arch4Sm80ELb1ELb0ELb0ELb1ELb0ELb0ELb1ELb0EEENS1_21CollectiveEpilogueFwdINS6_IJS8_SA_S9_EEENS6_IJNS7_ILi1EEESI_SI_EEESC_SE_Li256ELb1ELb1ELb0ELb0EEENS1_19SingleTileSchedulerILb1ELb0ELb1ELi128EEEEEEEEEvNT_6ParamsE,@function
        .size           _ZN7cutlass13device_kernelIN5flash19enable_sm80_to_sm89INS1_16FlashAttnFwdSm80INS1_25CollectiveMainloopFwdSm80ILi8ELi1ELb0EN4cute5tupleIJNS5_1CILi128EEENS7_ILi96EEENS7_ILi256EEEEEELi256ENS_10bfloat16_tEfNS_4arch4Sm80ELb1ELb0ELb0ELb1ELb0ELb0ELb1ELb0EEENS1_21CollectiveEpilogueFwdINS6_IJS8_SA_S9_EEENS6_IJNS7_ILi1EEESI_SI_EEESC_SE_Li256ELb1ELb1ELb0ELb0EEENS1_19SingleTileSchedulerILb1ELb0ELb1ELi128EEEEEEEEEvNT_6ParamsE,(.L_x_34 - _ZN7cutlass13device_kernelIN5flash19enable_sm80_to_sm89INS1_16FlashAttnFwdSm80INS1_25CollectiveMainloopFwdSm80ILi8ELi1ELb0EN4cute5tupleIJNS5_1CILi128EEENS7_ILi96EEENS7_ILi256EEEEEELi256ENS_10bfloat16_tEfNS_4arch4Sm80ELb1ELb0ELb0ELb1ELb0ELb0ELb1ELb0EEENS1_21CollectiveEpilogueFwdINS6_IJS8_SA_S9_EEENS6_IJNS7_ILi1EEESI_SI_EEESC_SE_Li256ELb1ELb1ELb0ELb0EEENS1_19SingleTileSchedulerILb1ELb0ELb1ELi128EEEEEEEEEvNT_6ParamsE)
        .other          _ZN7cutlass13device_kernelIN5flash19enable_sm80_to_sm89INS1_16FlashAttnFwdSm80INS1_25CollectiveMainloopFwdSm80ILi8ELi1ELb0EN4cute5tupleIJNS5_1CILi128EEENS7_ILi96EEENS7_ILi256EEEEEELi256ENS_10bfloat16_tEfNS_4arch4Sm80ELb1ELb0ELb0ELb1ELb0ELb0ELb1ELb0EEENS1_21CollectiveEpilogueFwdINS6_IJS8_SA_S9_EEENS6_IJNS7_ILi1EEESI_SI_EEESC_SE_Li256ELb1ELb1ELb0ELb0EEENS1_19SingleTileSchedulerILb1ELb0ELb1ELi128EEEEEEEEEvNT_6ParamsE,@"STO_CUDA_ENTRY STV_DEFAULT"
_ZN7cutlass13device_kernelIN5flash19enable_sm80_to_sm89INS1_16FlashAttnFwdSm80INS1_25CollectiveMainloopFwdSm80ILi8ELi1ELb0EN4cute5tupleIJNS5_1CILi128EEENS7_ILi96EEENS7_ILi256EEEEEELi256ENS_10bfloat16_tEfNS_4arch4Sm80ELb1ELb0ELb0ELb1ELb0ELb0ELb1ELb0EEENS1_21CollectiveEpilogueFwdINS6_IJS8_SA_S9_EEENS6_IJNS7_ILi1EEESI_SI_EEESC_SE_Li256ELb1ELb1ELb0ELb0EEENS1_19SingleTileSchedulerILb1ELb0ELb1ELi128EEEEEEEEEvNT_6ParamsE:
[----:B------:R-:W-:Y:S01]  /*0000*/  LDC R1, c[0x0][0x28] ;  /* 0x00000a00ff017b82 */ /* 0x000fe20000000800 */
[----:B------:R-:W-:Y:S05]  /*0010*/  EXIT ;  /* 0x000000000000794d */ /* 0x000fea0003800000 */
.L_x_16:
        /* <DEDUP_REMOVED lines=14> */
.L_x_34:


//--------------------- .text._ZN7cutlass13device_kernelIN5flash19enable_sm80_to_sm89INS1_16FlashAttnFwdSm80INS1_25CollectiveMainloopFwdSm80ILi8ELi1ELb0EN4cute5tupleIJNS5_1CILi128EEENS7_ILi48EEENS7_ILi256EEEEEELi256ENS_10bfloat16_tEfNS_4arch4Sm80ELb1ELb0ELb0ELb1ELb0ELb1ELb1ELb0EEENS1_21CollectiveEpilogueFwdINS6_IJS8_SA_S9_EEENS6_IJNS7_ILi1EEESI_SI_EEESC_SE_Li256ELb1ELb1ELb0ELb0EEENS1_19SingleTileSchedulerILb1ELb0ELb1ELi128EEEEEEEEEvNT_6ParamsE --------------------------
	.section	.text._ZN7cutlass13device_kernelIN5flash19enable_sm80_to_sm89INS1_16FlashAttnFwdSm80INS1_25CollectiveMainloopFwdSm80ILi8ELi1ELb0EN4cute5tupleIJNS5_1CILi128EEENS7_ILi48EEENS7_ILi256EEEEEELi256ENS_10bfloat16_tEfNS_4arch4Sm80ELb1ELb0ELb0ELb1ELb0ELb1ELb1ELb0EEENS1_21CollectiveEpilogueFwdINS6_IJS8_SA_S9_EEENS6_IJNS7_ILi1EEESI_SI_EEESC_SE_Li256ELb1ELb1ELb0ELb0EEENS1_19SingleTileSchedulerILb1ELb0ELb1ELi128EEEEEEEEEvNT_6ParamsE,"ax",@progbits
	.align	128
.text._ZN7cutlass13device_kernelIN5flash19enable_sm80_to_sm89INS1_16FlashAttnFwdSm80INS1_25CollectiveMainloopFwdSm80ILi8ELi1ELb0EN4cute5tupleIJNS5_1CILi128EEENS7_ILi48EEENS7_ILi256EEEEEELi256ENS_10bfloat16_tEfNS_4arch4Sm80ELb1ELb0ELb0ELb1ELb0ELb1ELb1ELb0EEENS1_21CollectiveEpilogueFwdINS6_IJS8_SA_S9_EEENS6_IJNS7_ILi1EEESI_SI_EEESC_SE_Li256ELb1ELb1ELb0ELb0EEENS1_19SingleTileSchedulerILb1ELb0ELb1ELi128EEEEEEEEEvNT_6ParamsE:
        .type           _ZN7cutlass13device_kernelIN5flash19enable_sm80_to_sm89INS1_16FlashAttnFwdSm80INS1_25CollectiveMainloopFwdSm80ILi8ELi1ELb0EN4cute5tupleIJNS5_1CILi128EEENS7_ILi48EEENS7_ILi256EEEEEELi256ENS_10bfloat16_tEfNS_4arch4Sm80ELb1ELb0ELb0ELb1ELb0ELb1ELb1ELb0EEENS1_21CollectiveEpilogueFwdINS6_IJS8_SA_S9_EEENS6_IJNS7_ILi1EEESI_SI_EEESC_SE_Li256ELb1ELb1ELb0ELb0EEENS1_19SingleTileSchedulerILb1ELb0ELb1ELi128EEEEEEEEEvNT_6ParamsE,@function
        .size           _ZN7cutlass13device_kernelIN5flash19enable_sm80_to_sm89INS1_16FlashAttnFwdSm80INS1_25CollectiveMainloopFwdSm80ILi8ELi1ELb0EN4cute5tupleIJNS5_1CILi128EEENS7_ILi48EEENS7_ILi256EEEEEELi256ENS_10bfloat16_tEfNS_4arch4Sm80ELb1ELb0ELb0ELb1ELb0ELb1ELb1ELb0EEENS1_21CollectiveEpilogueFwdINS6_IJS8_SA_S9_EEENS6_IJNS7_ILi1EEESI_SI_EEESC_SE_Li256ELb1ELb1ELb0ELb0EEENS1_19SingleTileSchedulerILb1ELb0ELb1ELi128EEEEEEEEEvNT_6ParamsE,(.L_x_35 - _ZN7cutlass13device_kernelIN5flash19enable_sm80_to_sm89INS1_16FlashAttnFwdSm80INS1_25CollectiveMainloopFwdSm80ILi8ELi1ELb0EN4cute5tupleIJNS5_1CILi128EEENS7_ILi48EEENS7_ILi256EEEEEELi256ENS_10bfloat16_tEfNS_4arch4Sm80ELb1ELb0ELb0ELb1ELb0ELb1ELb1ELb0EEENS1_21CollectiveEpilogueFwdINS6_IJS8_SA_S9_EEENS6_IJNS7_ILi1EEESI_SI_EEESC_SE_Li256ELb1ELb1ELb0ELb0EEENS1_19SingleTileSchedulerILb1ELb0ELb1ELi128EEEEEEEEEvNT_6ParamsE)
        .other          _ZN7cutlass13device_kernelIN5flash19enable_sm80_to_sm89INS1_16FlashAttnFwdSm80INS1_25CollectiveMainloopFwdSm80ILi8ELi1ELb0EN4cute5tupleIJNS5_1CILi128EEENS7_ILi48EEENS7_ILi256EEEEEELi256ENS_10bfloat16_tEfNS_4arch4Sm80ELb1ELb0ELb0ELb1ELb0ELb1ELb1ELb0EEENS1_21CollectiveEpilogueFwdINS6_IJS8_SA_S9_EEENS6_IJNS7_ILi1EEESI_SI_EEESC_SE_Li256ELb1ELb1ELb0ELb0EEENS1_19SingleTileSchedulerILb1ELb0ELb1ELi128EEEEEEEEEvNT_6ParamsE,@"STO_CUDA_ENTRY STV_DEFAULT"
_ZN7cutlass13device_kernelIN5flash19enable_sm80_to_sm89INS1_16FlashAttnFwdSm80INS1_25CollectiveMainloopFwdSm80ILi8ELi1ELb0EN4cute5tupleIJNS5_1CILi128EEENS7_ILi48EEENS7_ILi256EEEEEELi256ENS_10bfloat16_tEfNS_4arch4Sm80ELb1ELb0ELb0ELb1ELb0ELb1ELb1ELb0EEENS1_21CollectiveEpilogueFwdINS6_IJS8_SA_S9_EEENS6_IJNS7_ILi1EEESI_SI_EEESC_SE_Li256ELb1ELb1ELb0ELb0EEENS1_19SingleTileSchedulerILb1ELb0ELb1ELi128EEEEEEEEEvNT_6ParamsE:
[----:B------:R-:W-:Y:S01]  /*0000*/  LDC R1, c[0x0][0x28] ;  /* 0x00000a00ff017b82 */ /* 0x000fe20000000800 */
[----:B------:R-:W-:Y:S05]  /*0010*/  EXIT ;  /* 0x000000000000794d */ /* 0x000fea0003800000 */
.L_x_17:
        /* <DEDUP_REMOVED lines=14> */
.L_x_35:


//--------------------- .nv.shared.reserved.0     --------------------------
	.section	.nv.shared.reserved.0,"aw",@nobits
	.weak		__nv_reservedSMEM_offset_0_alias
	.size		__nv_reservedSMEM_offset_0_alias, 0, 0
	.other		__nv_reservedSMEM_offset_0_alias,@"STO_CUDA_RESERVED_SHARED STV_DEFAULT"
__nv_reservedSMEM_offset_0_alias:
	.zero		0


//--------------------- .nv.global                --------------------------
	.section	.nv.global,"aw",@nobits
.nv.global:
	.type		_ZN66_INTERNAL_3aa6a342_30_flash_fwd_hdim256_bf16_sm80_cu_0106449f_31684cute1_E,@object
	.size		_ZN66_INTERNAL_3aa6a342_30_flash_fwd_hdim256_bf16_sm80_cu_0106449f_31684cute1_E,(_ZN66_INTERNAL_3aa6a342_30_flash_fwd_hdim256_bf16_sm80_cu_0106449f_31684cuda3std3__45__cpo6cbeginE - _ZN66_INTERNAL_3aa6a342_30_flash_fwd_hdim256_bf16_sm80_cu_0106449f_31684cute1_E)
_ZN66_INTERNAL_3aa6a342_30_flash_fwd_hdim256_bf16_sm80_cu_0106449f_31684cute1_E:
	.zero		1
	.type		_ZN66_INTERNAL_3aa6a342_30_flash_fwd_hdim256_bf16_sm80_cu_0106449f_31684cuda3std3__45__cpo6cbeginE,@object
	.size		_ZN66_INTERNAL_3aa6a342_30_flash_fwd_hdim256_bf16_sm80_cu_0106449f_31684cuda3std3__45__cpo6cbeginE,(_ZN66_INTERNAL_3aa6a342_30_flash_fwd_hdim256_bf16_sm80_cu_0106449f_31684cuda3std3__48in_placeE - _ZN66_INTERNAL_3aa6a342_30_flash_fwd_hdim256_bf16_sm80_cu_0106449f_31684cuda3std3__45__cpo6cbeginE)
_ZN66_INTERNAL_3aa6a342_30_flash_fwd_hdim256_bf16_sm80_cu_0106449f_31684cuda3std3__45__cpo6cbeginE:
	.zero		1
	.type		_ZN66_INTERNAL_3aa6a342_30_flash_fwd_hdim256_bf16_sm80_cu_0106449f_31684cuda3std3__48in_placeE,@object
	.size		_ZN66_INTERNAL_3aa6a342_30_flash_fwd_hdim256_bf16_sm80_cu_0106449f_31684cuda3std3__48in_placeE,(_ZN66_INTERNAL_3aa6a342_30_flash_fwd_hdim256_bf16_sm80_cu_0106449f_31684cuda3std6ranges3__45__cpo9iter_moveE - _ZN66_INTERNAL_3aa6a342_30_flash_fwd_hdim256_bf16_sm80_cu_0106449f_31684cuda3std3__48in_placeE)
_ZN66_INTERNAL_3aa6a342_30_flash_fwd_hdim256_bf16_sm80_cu_0106449f_31684cuda3std3__48in_placeE:
	.zero		1
	.type		_ZN66_INTERNAL_3aa6a342_30_flash_fwd_hdim256_bf16_sm80_cu_0106449f_31684cuda3std6ranges3__45__cpo9iter_moveE,@object
	.size		_ZN66_INTERNAL_3aa6a342_30_flash_fwd_hdim256_bf16_sm80_cu_0106449f_31684cuda3std6ranges3__45__cpo9iter_moveE,(_ZN66_INTERNAL_3aa6a342_30_flash_fwd_hdim256_bf16_sm80_cu_0106449f_31684cuda3std3__45__cpo5beginE - _ZN66_INTERNAL_3aa6a342_30_flash_fwd_hdim256_bf16_sm80_cu_0106449f_31684cuda3std6ranges3__45__cpo9iter_moveE)
_ZN66_INTERNAL_3aa6a342_30_flash_fwd_hdim256_bf16_sm80_cu_0106449f_31684cuda3std6ranges3__45__cpo9iter_moveE:
	.zero		1
	.type		_ZN66_INTERNAL_3aa6a342_30_flash_fwd_hdim256_bf16_sm80_cu_0106449f_31684cuda3std3__45__cpo5beginE,@object
	.size		_ZN66_INTERNAL_3aa6a342_30_flash_fwd_hdim256_bf16_sm80_cu_0106449f_31684cuda3std3__45__cpo5beginE,(_ZN66_INTERNAL_3aa6a342_30_flash_fwd_hdim256_bf16_sm80_cu_0106449f_31684cuda3std3__468_GLOBAL__N__3aa6a342_30_flash_fwd_hdim256_bf16_sm80_cu_0106449f_31686ignoreE - _ZN66_INTERNAL_3aa6a342_30_flash_fwd_hdim256_bf16_sm80_cu_0106449f_31684cuda3std3__45__cpo5beginE)
_ZN66_INTERNAL_3aa6a342_30_flash_fwd_hdim256_bf16_sm80_cu_0106449f_31684cuda3std3__45__cpo5beginE:
	.zero		1
	.type		_ZN66_INTERNAL_3aa6a342_30_flash_fwd_hdim256_bf16_sm80_cu_0106449f_31684cuda3std3__468_GLOBAL__N__3aa6a342_30_flash_fwd_hdim256_bf16_sm80_cu_0106449f_31686ignoreE,@object
	.size		_ZN66_INTERNAL_3aa6a342_30_flash_fwd_hdim256_bf16_sm80_cu_0106449f_31684cuda3std3__468_GLOBAL__N__3aa6a342_30_flash_fwd_hdim256_bf16_sm80_cu_0106449f_31686ignoreE,(_ZN66_INTERNAL_3aa6a342_30_flash_fwd_hdim256_bf16_sm80_cu_0106449f_31684cute7productE - _ZN66_INTERNAL_3aa6a342_30_flash_fwd_hdim256_bf16_sm80_cu_0106449f_31684cuda3std3__468_GLOBAL__N__3aa6a342_30_flash_fwd_hdim256_bf16_sm80_cu_0106449f_31686ignoreE)
_ZN66_INTERNAL_3aa6a342_30_flash_fwd_hdim256_bf16_sm80_cu_0106449f_31684cuda3std3__468_GLOBAL__N__3aa6a342_30_flash_fwd_hdim256_bf16_sm80_cu_0106449f_31686ignoreE:
	.zero		1
	.type		_ZN66_INTERNAL_3aa6a342_30_flash_fwd_hdim256_bf16_sm80_cu_0106449f_31684cute7productE,@object
	.size		_ZN66_INTERNAL_3aa6a342_30_flash_fwd_hdim256_bf16_sm80_cu_0106449f_31684cute7productE,(_ZN66_INTERNAL_3aa6a342_30_flash_fwd_hdim256_bf16_sm80_cu_0106449f_31684cuda3std3__45__cpo3endE - _ZN66_INTERNAL_3aa6a342_30_flash_fwd_hdim256_bf16_sm80_cu_0106449f_31684cute7productE)
_ZN66_INTERNAL_3aa6a342_30_flash_fwd_hdim256_bf16_sm80_cu_0106449f_31684cute7productE:
	.zero		1
	.type		_ZN66_INTERNAL_3aa6a342_30_flash_fwd_hdim256_bf16_sm80_cu_0106449f_31684cuda3std3__45__cpo3endE,@object
	.size		_ZN66_INTERNAL_3aa6a342_30_flash_fwd_hdim256_bf16_sm80_cu_0106449f_31684cuda3std3__45__cpo3endE,(_ZN66_INTERNAL_3aa6a342_30_flash_fwd_hdim256_bf16_sm80_cu_0106449f_31684cuda3std3__419piecewise_constructE - _ZN66_INTERNAL_3aa6a342_30_flash_fwd_hdim256_bf16_sm80_cu_0106449f_31684cuda3std3__45__cpo3endE)
_ZN66_INTERNAL_3aa6a342_30_flash_fwd_hdim256_bf16_sm80_cu_0106449f_31684cuda3std3__45__cpo3endE:
	.zero		1
	.type		_ZN66_INTERNAL_3aa6a342_30_flash_fwd_hdim256_bf16_sm80_cu_0106449f_31684cuda3std3__419piecewise_constructE,@object
	.size		_ZN66_INTERNAL_3aa6a342_30_flash_fwd_hdim256_bf16_sm80_cu_0106449f_31684cuda3std3__419piecewise_constructE,(_ZN66_INTERNAL_3aa6a342_30_flash_fwd_hdim256_bf16_sm80_cu_0106449f_31684cuda3std3__45__cpo4cendE - _ZN66_INTERNAL_3aa6a342_30_flash_fwd_hdim256_bf16_sm80_cu_0106449f_31684cuda3std3__419piecewise_constructE)
_ZN66_INTERNAL_3aa6a342_30_flash_fwd_hdim256_bf16_sm80_cu_0106449f_31684cuda3std3__419piecewise_constructE:
	.zero		1
	.type		_ZN66_INTERNAL_3aa6a342_30_flash_fwd_hdim256_bf16_sm80_cu_0106449f_31684cuda3std3__45__cpo4cendE,@object
	.size		_ZN66_INTERNAL_3aa6a342_30_flash_fwd_hdim256_bf16_sm80_cu_0106449f_31684cuda3std3__45__cpo4cendE,(_ZN66_INTERNAL_3aa6a342_30_flash_fwd_hdim256_bf16_sm80_cu_0106449f_31684cuda3std6ranges3__45__cpo4swapE - _ZN66_INTERNAL_3aa6a342_30_flash_fwd_hdim256_bf16_sm80_cu_0106449f_31684cuda3std3__45__cpo4cendE)
_ZN66_INTERNAL_3aa6a342_30_flash_fwd_hdim256_bf16_sm80_cu_0106449f_31684cuda3std3__45__cpo4cendE:
	.zero		1
	.type		_ZN66_INTERNAL_3aa6a342_30_flash_fwd_hdim256_bf16_sm80_cu_0106449f_31684cuda3std6ranges3__45__cpo4swapE,@object
	.size		_ZN66_INTERNAL_3aa6a342_30_flash_fwd_hdim256_bf16_sm80_cu_0106449f_31684cuda3std6ranges3__45__cpo4swapE,(.L_7 - _ZN66_INTERNAL_3aa6a342_30_flash_fwd_hdim256_bf16_sm80_cu_0106449f_31684cuda3std6ranges3__45__cpo4swapE)
_ZN66_INTERNAL_3aa6a342_30_flash_fwd_hdim256_bf16_sm80_cu_0106449f_31684cuda3std6ranges3__45__cpo4swapE:
	.zero		1
.L_7:


//--------------------- .nv.constant0._ZN7cutlass13device_kernelIN5flash19enable_sm80_to_sm89INS1_16FlashAttnFwdSm80INS1_25CollectiveMainloopFwdSm80ILi8ELi1ELb1EN4cute5tupleIJNS5_1CILi128EEENS7_ILi64EEENS7_ILi256EEEEEELi256ENS_10bfloat16_tEfNS_4arch4Sm80ELb0ELb0ELb0ELb0ELb0ELb0ELb1ELb0EEENS1_21CollectiveEpilogueFwdINS6_IJS8_SA_S9_EEENS6_IJNS7_ILi1EEESI_SI_EEESC_SE_Li256ELb0ELb1ELb0ELb0EEENS1_19SingleTileSchedulerILb0ELb0ELb1ELi128EEEEEEEEEvNT_6ParamsE --------------------------
	.section	.nv.constant0._ZN7cutlass13device_kernelIN5flash19enable_sm80_to_sm89INS1_16FlashAttnFwdSm80INS1_25CollectiveMainloopFwdSm80ILi8ELi1ELb1EN4cute5tupleIJNS5_1CILi128EEENS7_ILi64EEENS7_ILi256EEEEEELi256ENS_10bfloat16_tEfNS_4arch4Sm80ELb0ELb0ELb0ELb0ELb0ELb0ELb1ELb0EEENS1_21CollectiveEpilogueFwdINS6_IJS8_SA_S9_EEENS6_IJNS7_ILi1EEESI_SI_EEESC_SE_Li256ELb0ELb1ELb0ELb0EEENS1_19SingleTileSchedulerILb0ELb0ELb1ELi128EEEEEEEEEvNT_6ParamsE,"a",@progbits
	.sectionflags	@""
	.align	4
.nv.constant0._ZN7cutlass13device_kernelIN5flash19enable_sm80_to_sm89INS1_16FlashAttnFwdSm80INS1_25CollectiveMainloopFwdSm80ILi8ELi1ELb1EN4cute5tupleIJNS5_1CILi128EEENS7_ILi64EEENS7_ILi256EEEEEELi256ENS_10bfloat16_tEfNS_4arch4Sm80ELb0ELb0ELb0ELb0ELb0ELb0ELb1ELb0EEENS1_21CollectiveEpilogueFwdINS6_IJS8_SA_S9_EEENS6_IJNS7_ILi1EEESI_SI_EEESC_SE_Li256ELb0ELb1ELb0ELb0EEENS1_19SingleTileSchedulerILb0ELb0ELb1ELi128EEEEEEEEEvNT_6ParamsE:
	.zero		1576


//--------------------- .nv.constant0._ZN7cutlass13device_kernelIN5flash19enable_sm80_to_sm89INS1_16FlashAttnFwdSm80INS1_25CollectiveMainloopFwdSm80ILi8ELi1ELb1EN4cute5tupleIJNS5_1CILi128EEENS7_ILi64EEENS7_ILi256EEEEEELi256ENS_10bfloat16_tEfNS_4arch4Sm80ELb0ELb0ELb0ELb1ELb0ELb0ELb1ELb0EEENS1_21CollectiveEpilogueFwdINS6_IJS8_SA_S9_EEENS6_IJNS7_ILi1EEESI_SI_EEESC_SE_Li256ELb1ELb1ELb0ELb0EEENS1_19SingleTileSchedulerILb1ELb0ELb1ELi128EEEEEEEEEvNT_6ParamsE --------------------------
	.section	.nv.constant0._ZN7cutlass13device_kernelIN5flash19enable_sm80_to_sm89INS1_16FlashAttnFwdSm80INS1_25CollectiveMainloopFwdSm80ILi8ELi1ELb1EN4cute5tupleIJNS5_1CILi128EEENS7_ILi64EEENS7_ILi256EEEEEELi256ENS_10bfloat16_tEfNS_4arch4Sm80ELb0ELb0ELb0ELb1ELb0ELb0ELb1ELb0EEENS1_21CollectiveEpilogueFwdINS6_IJS8_SA_S9_EEENS6_IJNS7_ILi1EEESI_SI_EEESC_SE_Li256ELb1ELb1ELb0ELb0EEENS1_19SingleTileSchedulerILb1ELb0ELb1ELi128EEEEEEEEEvNT_6ParamsE,"a",@progbits
	.sectionflags	@""
	.align	4
.nv.constant0._ZN7cutlass13device_kernelIN5flash19enable_sm80_to_sm89INS1_16FlashAttnFwdSm80INS1_25CollectiveMainloopFwdSm80ILi8ELi1ELb1EN4cute5tupleIJNS5_1CILi128EEENS7_ILi64EEENS7_ILi256EEEEEELi256ENS_10bfloat16_tEfNS_4arch4Sm80ELb0ELb0ELb0ELb1ELb0ELb0ELb1ELb0EEENS1_21CollectiveEpilogueFwdINS6_IJS8_SA_S9_EEENS6_IJNS7_ILi1EEESI_SI_EEESC_SE_Li256ELb1ELb1ELb0ELb0EEENS1_19SingleTileSchedulerILb1ELb0ELb1ELi128EEEEEEEEEvNT_6ParamsE:
	.zero		1576


//--------------------- .nv.constant0._ZN7cutlass13device_kernelIN5flash19enable_sm80_to_sm89INS1_16FlashAttnFwdSm80INS1_25CollectiveMainloopFwdSm80ILi8ELi1ELb0EN4cute5tupleIJNS5_1CILi128EEENS7_ILi32EEENS7_ILi256EEEEEELi256ENS_10bfloat16_tEfNS_4arch4Sm80ELb0ELb0ELb0ELb1ELb0ELb1ELb1ELb0EEENS1_21CollectiveEpilogueFwdINS6_IJS8_SA_S9_EEENS6_IJNS7_ILi1EEESI_SI_EEESC_SE_Li256ELb1ELb1ELb0ELb0EEENS1_19SingleTileSchedulerILb1ELb0ELb1ELi128EEEEEEEEEvNT_6ParamsE --------------------------
	.section	.nv.constant0._ZN7cutlass13device_kernelIN5flash19enable_sm80_to_sm89INS1_16FlashAttnFwdSm80INS1_25CollectiveMainloopFwdSm80ILi8ELi1ELb0EN4cute5tupleIJNS5_1CILi128EEENS7_ILi32EEENS7_ILi256EEEEEELi256ENS_10bfloat16_tEfNS_4arch4Sm80ELb0ELb0ELb0ELb1ELb0ELb1ELb1ELb0EEENS1_21CollectiveEpilogueFwdINS6_IJS8_SA_S9_EEENS6_IJNS7_ILi1EEESI_SI_EEESC_SE_Li256ELb1ELb1ELb0ELb0EEENS1_19SingleTileSchedulerILb1ELb0ELb1ELi128EEEEEEEEEvNT_6ParamsE,"a",@progbits
	.sectionflags	@""
	.align	4
.nv.constant0._ZN7cutlass13device_kernelIN5flash19enable_sm80_to_sm89INS1_16FlashAttnFwdSm80INS1_25CollectiveMainloopFwdSm80ILi8ELi1ELb0EN4cute5tupleIJNS5_1CILi128EEENS7_ILi32EEENS7_ILi256EEEEEELi256ENS_10bfloat16_tEfNS_4arch4Sm80ELb0ELb0ELb0ELb1ELb0ELb1ELb1ELb0EEENS1_21CollectiveEpilogueFwdINS6_IJS8_SA_S9_EEENS6_IJNS7_ILi1EEESI_SI_EEESC_SE_Li256ELb1ELb1ELb0ELb0EEENS1_19SingleTileSchedulerILb1ELb0ELb1ELi128EEEEEEEEEvNT_6ParamsE:
	.zero		1576


//--------------------- .nv.constant0._ZN7cutlass13device_kernelIN5flash19enable_sm80_to_sm89INS1_16FlashAttnFwdSm80INS1_25CollectiveMainloopFwdSm80ILi8ELi1ELb1EN4cute5tupleIJNS5_1CILi128EEENS7_ILi48EEENS7_ILi256EEEEEELi256ENS_10bfloat16_tEfNS_4arch4Sm80ELb0ELb1ELb0ELb0ELb0ELb0ELb1ELb0EEENS1_21CollectiveEpilogueFwdINS6_IJS8_SA_S9_EEENS6_IJNS7_ILi1EEESI_SI_EEESC_SE_Li256ELb0ELb1ELb0ELb0EEENS1_19SingleTileSchedulerILb0ELb0ELb1ELi128EEEEEEEEEvNT_6ParamsE --------------------------
	.section	.nv.constant0._ZN7cutlass13device_kernelIN5flash19enable_sm80_to_sm89INS1_16FlashAttnFwdSm80INS1_25CollectiveMainloopFwdSm80ILi8ELi1ELb1EN4cute5tupleIJNS5_1CILi128EEENS7_ILi48EEENS7_ILi256EEEEEELi256ENS_10bfloat16_tEfNS_4arch4Sm80ELb0ELb1ELb0ELb0ELb0ELb0ELb1ELb0EEENS1_21CollectiveEpilogueFwdINS6_IJS8_SA_S9_EEENS6_IJNS7_ILi1EEESI_SI_EEESC_SE_Li256ELb0ELb1ELb0ELb0EEENS1_19SingleTileSchedulerILb0ELb0ELb1ELi128EEEEEEEEEvNT_6ParamsE,"a",@progbits
	.sectionflags	@""
	.align	4
.nv.constant0._ZN7cutlass13device_kernelIN5flash19enable_sm80_to_sm89INS1_16FlashAttnFwdSm80INS1_25CollectiveMainloopFwdSm80ILi8ELi1ELb1EN4cute5tupleIJNS5_1CILi128EEENS7_ILi48EEENS7_ILi256EEEEEELi256ENS_10bfloat16_tEfNS_4arch4Sm80ELb0ELb1ELb0ELb0ELb0ELb0ELb1ELb0EEENS1_21CollectiveEpilogueFwdINS6_IJS8_SA_S9_EEENS6_IJNS7_ILi1EEESI_SI_EEESC_SE_Li256ELb0ELb1ELb0ELb0EEENS1_19SingleTileSchedulerILb0ELb0ELb1ELi128EEEEEEEEEvNT_6ParamsE:
	.zero		1576


//--------------------- .nv.constant0._ZN7cutlass13device_kernelIN5flash19enable_sm80_to_sm89INS1_16FlashAttnFwdSm80INS1_25CollectiveMainloopFwdSm80ILi8ELi1ELb1EN4cute5tupleIJNS5_1CILi128EEENS7_ILi48EEENS7_ILi256EEEEEELi256ENS_10bfloat16_tEfNS_4arch4Sm80ELb0ELb1ELb0ELb1ELb0ELb0ELb1ELb0EEENS1_21CollectiveEpilogueFwdINS6_IJS8_SA_S9_EEENS6_IJNS7_ILi1EEESI_SI_EEESC_SE_Li256ELb1ELb1ELb0ELb0EEENS1_19SingleTileSchedulerILb1ELb0ELb1ELi128EEEEEEEEEvNT_6ParamsE --------------------------
	.section	.nv.constant0._ZN7cutlass13device_kernelIN5flash19enable_sm80_to_sm89INS1_16FlashAttnFwdSm80INS1_25CollectiveMainloopFwdSm80ILi8ELi1ELb1EN4cute5tupleIJNS5_1CILi128EEENS7_ILi48EEENS7_ILi256EEEEEELi256ENS_10bfloat16_tEfNS_4arch4Sm80ELb0ELb1ELb0ELb1ELb0ELb0ELb1ELb0EEENS1_21CollectiveEpilogueFwdINS6_IJS8_SA_S9_EEENS6_IJNS7_ILi1EEESI_SI_EEESC_SE_Li256ELb1ELb1ELb0ELb0EEENS1_19SingleTileSchedulerILb1ELb0ELb1ELi128EEEEEEEEEvNT_6ParamsE,"a",@progbits
	.sectionflags	@""
	.align	4
.nv.constant0._ZN7cutlass13device_kernelIN5flash19enable_sm80_to_sm89INS1_16FlashAttnFwdSm80INS1_25CollectiveMainloopFwdSm80ILi8ELi1ELb1EN4cute5tupleIJNS5_1CILi128EEENS7_ILi48EEENS7_ILi256EEEEEELi256ENS_10bfloat16_tEfNS_4arch4Sm80ELb0ELb1ELb0ELb1ELb0ELb0ELb1ELb0EEENS1_21CollectiveEpilogueFwdINS6_IJS8_SA_S9_EEENS6_IJNS7_ILi1EEESI_SI_EEESC_SE_Li256ELb1ELb1ELb0ELb0EEENS1_19SingleTileSchedulerILb1ELb0ELb1ELi128EEEEEEEEEvNT_6ParamsE:
	.zero		1576


//--------------------- .nv.constant0._ZN7cutlass13device_kernelIN5flash19enable_sm80_to_sm89INS1_16FlashAttnFwdSm80INS1_25CollectiveMainloopFwdSm80ILi8ELi1ELb0EN4cute5tupleIJNS5_1CILi128EEENS7_ILi32EEENS7_ILi256EEEEEELi256ENS_10bfloat16_tEfNS_4arch4Sm80ELb0ELb1ELb0ELb1ELb0ELb1ELb1ELb0EEENS1_21CollectiveEpilogueFwdINS6_IJS8_SA_S9_EEENS6_IJNS7_ILi1EEESI_SI_EEESC_SE_Li256ELb1ELb1ELb0ELb0EEENS1_19SingleTileSchedulerILb1ELb0ELb1ELi128EEEEEEEEEvNT_6ParamsE --------------------------
	.section	.nv.constant0._ZN7cutlass13device_kernelIN5flash19enable_sm80_to_sm89INS1_16FlashAttnFwdSm80INS1_25CollectiveMainloopFwdSm80ILi8ELi1ELb0EN4cute5tupleIJNS5_1CILi128EEENS7_ILi32EEENS7_ILi256EEEEEELi256ENS_10bfloat16_tEfNS_4arch4Sm80ELb0ELb1ELb0ELb1ELb0ELb1ELb1ELb0EEENS1_21CollectiveEpilogueFwdINS6_IJS8_SA_S9_EEENS6_IJNS7_ILi1EEESI_SI_EEESC_SE_Li256ELb1ELb1ELb0ELb0EEENS1_19SingleTileSchedulerILb1ELb0ELb1ELi128EEEEEEEEEvNT_6ParamsE,"a",@progbits
	.sectionflags	@""
	.align	4
.nv.constant0._ZN7cutlass13device_kernelIN5flash19enable_sm80_to_sm89INS1_16FlashAttnFwdSm80INS1_25CollectiveMainloopFwdSm80ILi8ELi1ELb0EN4cute5tupleIJNS5_1CILi128EEENS7_ILi32EEENS7_ILi256EEEEEELi256ENS_10bfloat16_tEfNS_4arch4Sm80ELb0ELb1ELb0ELb1ELb0ELb1ELb1ELb0EEENS1_21CollectiveEpilogueFwdINS6_IJS8_SA_S9_EEENS6_IJNS7_ILi1EEESI_SI_EEESC_SE_Li256ELb1ELb1ELb0ELb0EEENS1_19SingleTileSchedulerILb1ELb0ELb1ELi128EEEEEEEEEvNT_6ParamsE:
	.zero		1576


//--------------------- .nv.constant0._ZN7cutlass13device_kernelIN5flash19enable_sm80_to_sm89INS1_16FlashAttnFwdSm80INS1_25CollectiveMainloopFwdSm80ILi8ELi1ELb1EN4cute5tupleIJNS5_1CILi128EEENS7_ILi64EEENS7_ILi256EEEEEELi256ENS_10bfloat16_tEfNS_4arch4Sm80ELb1ELb0ELb0ELb0ELb0ELb0ELb1ELb0EEENS1_21CollectiveEpilogueFwdINS6_IJS8_SA_S9_EEENS6_IJNS7_ILi1EEESI_SI_EEESC_SE_Li256ELb0ELb1ELb0ELb0EEENS1_30DynamicPersistentTileSchedulerILi256ELi256ELb0ELb1ELb0EEEEEEEEEvNT_6ParamsE --------------------------
	.section	.nv.constant0._ZN7cutlass13device_kernelIN5flash19enable_sm80_to_sm89INS1_16FlashAttnFwdSm80INS1_25CollectiveMainloopFwdSm80ILi8ELi1ELb1EN4cute5tupleIJNS5_1CILi128EEENS7_ILi64EEENS7_ILi256EEEEEELi256ENS_10bfloat16_tEfNS_4arch4Sm80ELb1ELb0ELb0ELb0ELb0ELb0ELb1ELb0EEENS1_21CollectiveEpilogueFwdINS6_IJS8_SA_S9_EEENS6_IJNS7_ILi1EEESI_SI_EEESC_SE_Li256ELb0ELb1ELb0ELb0EEENS1_30DynamicPersistentTileSchedulerILi256ELi256ELb0ELb1ELb0EEEEEEEEEvNT_6ParamsE,"a",@progbits
	.sectionflags	@""
	.align	4
.nv.constant0._ZN7cutlass13device_kernelIN5flash19enable_sm80_to_sm89INS1_16FlashAttnFwdSm80INS1_25CollectiveMainloopFwdSm80ILi8ELi1ELb1EN4cute5tupleIJNS5_1CILi128EEENS7_ILi64EEENS7_ILi256EEEEEELi256ENS_10bfloat16_tEfNS_4arch4Sm80ELb1ELb0ELb0ELb0ELb0ELb0ELb1ELb0EEENS1_21CollectiveEpilogueFwdINS6_IJS8_SA_S9_EEENS6_IJNS7_ILi1EEESI_SI_EEESC_SE_Li256ELb0ELb1ELb0ELb0EEENS1_30DynamicPersistentTileSchedulerILi256ELi256ELb0ELb1ELb0EEEEEEEEEvNT_6ParamsE:
	.zero		1592


//--------------------- .nv.constant0._ZN7cutlass13device_kernelIN5flash19enable_sm80_to_sm89INS1_16FlashAttnFwdSm80INS1_25CollectiveMainloopFwdSm80ILi8ELi1ELb1EN4cute5tupleIJNS5_1CILi128EEENS7_ILi64EEENS7_ILi256EEEEEELi256ENS_10bfloat16_tEfNS_4arch4Sm80ELb1ELb0ELb0ELb1ELb0ELb0ELb1ELb0EEENS1_21CollectiveEpilogueFwdINS6_IJS8_SA_S9_EEENS6_IJNS7_ILi1EEESI_SI_EEESC_SE_Li256ELb1ELb1ELb0ELb0EEENS1_19SingleTileSchedulerILb1ELb0ELb1ELi128EEEEEEEEEvNT_6ParamsE --------------------------
	.section	.nv.constant0._ZN7cutlass13device_kernelIN5flash19enable_sm80_to_sm89INS1_16FlashAttnFwdSm80INS1_25CollectiveMainloopFwdSm80ILi8ELi1ELb1EN4cute5tupleIJNS5_1CILi128EEENS7_ILi64EEENS7_ILi256EEEEEELi256ENS_10bfloat16_tEfNS_4arch4Sm80ELb1ELb0ELb0ELb1ELb0ELb0ELb1ELb0EEENS1_21CollectiveEpilogueFwdINS6_IJS8_SA_S9_EEENS6_IJNS7_ILi1EEESI_SI_EEESC_SE_Li256ELb1ELb1ELb0ELb0EEENS1_19SingleTileSchedulerILb1ELb0ELb1ELi128EEEEEEEEEvNT_6ParamsE,"a",@progbits
	.sectionflags	@""
	.align	4
.nv.constant0._ZN7cutlass13device_kernelIN5flash19enable_sm80_to_sm89INS1_16FlashAttnFwdSm80INS1_25CollectiveMainloopFwdSm80ILi8ELi1ELb1EN4cute5tupleIJNS5_1CILi128EEENS7_ILi64EEENS7_ILi256EEEEEELi256ENS_10bfloat16_tEfNS_4arch4Sm80ELb1ELb0ELb0ELb1ELb0ELb0ELb1ELb0EEENS1_21CollectiveEpilogueFwdINS6_IJS8_SA_S9_EEENS6_IJNS7_ILi1EEESI_SI_EEESC_SE_Li256ELb1ELb1ELb0ELb0EEENS1_19SingleTileSchedulerILb1ELb0ELb1ELi128EEEEEEEEEvNT_6ParamsE:
	.zero		1576


//--------------------- .nv.constant0._ZN7cutlass13device_kernelIN5flash19enable_sm80_to_sm89INS1_16FlashAttnFwdSm80INS1_25CollectiveMainloopFwdSm80ILi8ELi1ELb0EN4cute5tupleIJNS5_1CILi128EEENS7_ILi32EEENS7_ILi256EEEEEELi256ENS_10bfloat16_tEfNS_4arch4Sm80ELb1ELb0ELb0ELb1ELb0ELb1ELb1ELb0EEENS1_21CollectiveEpilogueFwdINS6_IJS8_SA_S9_EEENS6_IJNS7_ILi1EEESI_SI_EEESC_SE_Li256ELb1ELb1ELb0ELb0EEENS1_19SingleTileSchedulerILb1ELb0ELb1ELi128EEEEEEEEEvNT_6ParamsE --------------------------
	.section	.nv.constant0._ZN7cutlass13device_kernelIN5flash19enable_sm80_to_sm89INS1_16FlashAttnFwdSm80INS1_25CollectiveMainloopFwdSm80ILi8ELi1ELb0EN4cute5tupleIJNS5_1CILi128EEENS7_ILi32EEENS7_ILi256EEEEEELi256ENS_10bfloat16_tEfNS_4arch4Sm80ELb1ELb0ELb0ELb1ELb0ELb1ELb1ELb0EEENS1_21CollectiveEpilogueFwdINS6_IJS8_SA_S9_EEENS6_IJNS7_ILi1EEESI_SI_EEESC_SE_Li256ELb1ELb1ELb0ELb0EEENS1_19SingleTileSchedulerILb1ELb0ELb1ELi128EEEEEEEEEvNT_6ParamsE,"a",@progbits
	.sectionflags	@""
	.align	4
.nv.constant0._ZN7cutlass13device_kernelIN5flash19enable_sm80_to_sm89INS1_16FlashAttnFwdSm80INS1_25CollectiveMainloopFwdSm80ILi8ELi1ELb0EN4cute5tupleIJNS5_1CILi128EEENS7_ILi32EEENS7_ILi256EEEEEELi256ENS_10bfloat16_tEfNS_4arch4Sm80ELb1ELb0ELb0ELb1ELb0ELb1ELb1ELb0EEENS1_21CollectiveEpilogueFwdINS6_IJS8_SA_S9_EEENS6_IJNS7_ILi1EEESI_SI_EEESC_SE_Li256ELb1ELb1ELb0ELb0EEENS1_19SingleTileSchedulerILb1ELb0ELb1ELi128EEEEEEEEEvNT_6ParamsE:
	.zero		1576


//--------------------- .nv.constant0._ZN7cutlass13device_kernelIN5flash19enable_sm80_to_sm89INS1_16FlashAttnFwdSm80INS1_25CollectiveMainloopFwdSm80ILi8ELi1ELb0EN4cute5tupleIJNS5_1CILi128EEENS7_ILi96EEENS7_ILi256EEEEEELi256ENS_10bfloat16_tEfNS_4arch4Sm80ELb0ELb0ELb0ELb0ELb0ELb0ELb1ELb0EEENS1_21CollectiveEpilogueFwdINS6_IJS8_SA_S9_EEENS6_IJNS7_ILi1EEESI_SI_EEESC_SE_Li256ELb0ELb1ELb0ELb0EEENS1_19SingleTileSchedulerILb0ELb0ELb1ELi128EEEEEEEEEvNT_6ParamsE --------------------------
	.section	.nv.constant0._ZN7cutlass13device_kernelIN5flash19enable_sm80_to_sm89INS1_16FlashAttnFwdSm80INS1_25CollectiveMainloopFwdSm80ILi8ELi1ELb0EN4cute5tupleIJNS5_1CILi128EEENS7_ILi96EEENS7_ILi256EEEEEELi256ENS_10bfloat16_tEfNS_4arch4Sm80ELb0ELb0ELb0ELb0ELb0ELb0ELb1ELb0EEENS1_21CollectiveEpilogueFwdINS6_IJS8_SA_S9_EEENS6_IJNS7_ILi1EEESI_SI_EEESC_SE_Li256ELb0ELb1ELb0ELb0EEENS1_19SingleTileSchedulerILb0ELb0ELb1ELi128EEEEEEEEEvNT_6ParamsE,"a",@progbits
	.sectionflags	@""
	.align	4
.nv.constant0._ZN7cutlass13device_kernelIN5flash19enable_sm80_to_sm89INS1_16FlashAttnFwdSm80INS1_25CollectiveMainloopFwdSm80ILi8ELi1ELb0EN4cute5tupleIJNS5_1CILi128EEENS7_ILi96EEENS7_ILi256EEEEEELi256ENS_10bfloat16_tEfNS_4arch4Sm80ELb0ELb0ELb0ELb0ELb0ELb0ELb1ELb0EEENS1_21CollectiveEpilogueFwdINS6_IJS8_SA_S9_EEENS6_IJNS7_ILi1EEESI_SI_EEESC_SE_Li256ELb0ELb1ELb0ELb0EEENS1_19SingleTileSchedulerILb0ELb0ELb1ELi128EEEEEEEEEvNT_6ParamsE:
	.zero		1576


//--------------------- .nv.constant0._ZN7cutlass13device_kernelIN5flash19enable_sm80_to_sm89INS1_16FlashAttnFwdSm80INS1_25CollectiveMainloopFwdSm80ILi8ELi1ELb0EN4cute5tupleIJNS5_1CILi128EEENS7_ILi96EEENS7_ILi256EEEEEELi256ENS_10bfloat16_tEfNS_4arch4Sm80ELb0ELb0ELb0ELb1ELb0ELb0ELb1ELb0EEENS1_21CollectiveEpilogueFwdINS6_IJS8_SA_S9_EEENS6_IJNS7_ILi1EEESI_SI_EEESC_SE_Li256ELb1ELb1ELb0ELb0EEENS1_19SingleTileSchedulerILb1ELb0ELb1ELi128EEEEEEEEEvNT_6ParamsE --------------------------
	.section	.nv.constant0._ZN7cutlass13device_kernelIN5flash19enable_sm80_to_sm89INS1_16FlashAttnFwdSm80INS1_25CollectiveMainloopFwdSm80ILi8ELi1ELb0EN4cute5tupleIJNS5_1CILi128EEENS7_ILi96EEENS7_ILi256EEEEEELi256ENS_10bfloat16_tEfNS_4arch4Sm80ELb0ELb0ELb0ELb1ELb0ELb0ELb1ELb0EEENS1_21CollectiveEpilogueFwdINS6_IJS8_SA_S9_EEENS6_IJNS7_ILi1EEESI_SI_EEESC_SE_Li256ELb1ELb1ELb0ELb0EEENS1_19SingleTileSchedulerILb1ELb0ELb1ELi128EEEEEEEEEvNT_6ParamsE,"a",@progbits
	.sectionflags	@""
	.align	4
.nv.constant0._ZN7cutlass13device_kernelIN5flash19enable_sm80_to_sm89INS1_16FlashAttnFwdSm80INS1_25CollectiveMainloopFwdSm80ILi8ELi1ELb0EN4cute5tupleIJNS5_1CILi128EEENS7_ILi96EEENS7_ILi256EEEEEELi256ENS_10bfloat16_tEfNS_4arch4Sm80ELb0ELb0ELb0ELb1ELb0ELb0ELb1ELb0EEENS1_21CollectiveEpilogueFwdINS6_IJS8_SA_S9_EEENS6_IJNS7_ILi1EEESI_SI_EEESC_SE_Li256ELb1ELb1ELb0ELb0EEENS1_19SingleTileSchedulerILb1ELb0ELb1ELi128EEEEEEEEEvNT_6ParamsE:
	.zero		1576


//--------------------- .nv.constant0._ZN7cutlass13device_kernelIN5flash19enable_sm80_to_sm89INS1_16FlashAttnFwdSm80INS1_25CollectiveMainloopFwdSm80ILi8ELi1ELb0EN4cute5tupleIJNS5_1CILi128EEENS7_ILi48EEENS7_ILi256EEEEEELi256ENS_10bfloat16_tEfNS_4arch4Sm80ELb0ELb0ELb0ELb1ELb0ELb1ELb1ELb0EEENS1_21CollectiveEpilogueFwdINS6_IJS8_SA_S9_EEENS6_IJNS7_ILi1EEESI_SI_EEESC_SE_Li256ELb1ELb1ELb0ELb0EEENS1_19SingleTileSchedulerILb1ELb0ELb1ELi128EEEEEEEEEvNT_6ParamsE --------------------------
	.section	.nv.constant0._ZN7cutlass13device_kernelIN5flash19enable_sm80_to_sm89INS1_16FlashAttnFwdSm80INS1_25CollectiveMainloopFwdSm80ILi8ELi1ELb0EN4cute5tupleIJNS5_1CILi128EEENS7_ILi48EEENS7_ILi256EEEEEELi256ENS_10bfloat16_tEfNS_4arch4Sm80ELb0ELb0ELb0ELb1ELb0ELb1ELb1ELb0EEENS1_21CollectiveEpilogueFwdINS6_IJS8_SA_S9_EEENS6_IJNS7_ILi1EEESI_SI_EEESC_SE_Li256ELb1ELb1ELb0ELb0EEENS1_19SingleTileSchedulerILb1ELb0ELb1ELi128EEEEEEEEEvNT_6ParamsE,"a",@progbits
	.sectionflags	@""
	.align	4
.nv.constant0._ZN7cutlass13device_kernelIN5flash19enable_sm80_to_sm89INS1_16FlashAttnFwdSm80INS1_25CollectiveMainloopFwdSm80ILi8ELi1ELb0EN4cute5tupleIJNS5_1CILi128EEENS7_ILi48EEENS7_ILi256EEEEEELi256ENS_10bfloat16_tEfNS_4arch4Sm80ELb0ELb0ELb0ELb1ELb0ELb1ELb1ELb0EEENS1_21CollectiveEpilogueFwdINS6_IJS8_SA_S9_EEENS6_IJNS7_ILi1EEESI_SI_EEESC_SE_Li256ELb1ELb1ELb0ELb0EEENS1_19SingleTileSchedulerILb1ELb0ELb1ELi128EEEEEEEEEvNT_6ParamsE:
	.zero		1576


//--------------------- .nv.constant0._ZN7cutlass13device_kernelIN5flash19enable_sm80_to_sm89INS1_16FlashAttnFwdSm80INS1_25CollectiveMainloopFwdSm80ILi8ELi1ELb0EN4cute5tupleIJNS5_1CILi128EEENS7_ILi64EEENS7_ILi256EEEEEELi256ENS_10bfloat16_tEfNS_4arch4Sm80ELb0ELb1ELb0ELb0ELb0ELb0ELb1ELb0EEENS1_21CollectiveEpilogueFwdINS6_IJS8_SA_S9_EEENS6_IJNS7_ILi1EEESI_SI_EEESC_SE_Li256ELb0ELb1ELb0ELb0EEENS1_19SingleTileSchedulerILb0ELb0ELb1ELi128EEEEEEEEEvNT_6ParamsE --------------------------
	.section	.nv.constant0._ZN7cutlass13device_kernelIN5flash19enable_sm80_to_sm89INS1_16FlashAttnFwdSm80INS1_25CollectiveMainloopFwdSm80ILi8ELi1ELb0EN4cute5tupleIJNS5_1CILi128EEENS7_ILi64EEENS7_ILi256EEEEEELi256ENS_10bfloat16_tEfNS_4arch4Sm80ELb0ELb1ELb0ELb0ELb0ELb0ELb1ELb0EEENS1_21CollectiveEpilogueFwdINS6_IJS8_SA_S9_EEENS6_IJNS7_ILi1EEESI_SI_EEESC_SE_Li256ELb0ELb1ELb0ELb0EEENS1_19SingleTileSchedulerILb0ELb0ELb1ELi128EEEEEEEEEvNT_6ParamsE,"a",@progbits
	.sectionflags	@""
	.align	4
.nv.constant0._ZN7cutlass13device_kernelIN5flash19enable_sm80_to_sm89INS1_16FlashAttnFwdSm80INS1_25CollectiveMainloopFwdSm80ILi8ELi1ELb0EN4cute5tupleIJNS5_1CILi128EEENS7_ILi64EEENS7_ILi256EEEEEELi256ENS_10bfloat16_tEfNS_4arch4Sm80ELb0ELb1ELb0ELb0ELb0ELb0ELb1ELb0EEENS1_21CollectiveEpilogueFwdINS6_IJS8_SA_S9_EEENS6_IJNS7_ILi1EEESI_SI_EEESC_SE_Li256ELb0ELb1ELb0ELb0EEENS1_19SingleTileSchedulerILb0ELb0ELb1ELi128EEEEEEEEEvNT_6ParamsE:
	.zero		1576


//--------------------- .nv.constant0._ZN7cutlass13device_kernelIN5flash19enable_sm80_to_sm89INS1_16FlashAttnFwdSm80INS1_25CollectiveMainloopFwdSm80ILi8ELi1ELb0EN4cute5tupleIJNS5_1CILi128EEENS7_ILi64EEENS7_ILi256EEEEEELi256ENS_10bfloat16_tEfNS_4arch4Sm80ELb0ELb1ELb0ELb1ELb0ELb0ELb1ELb0EEENS1_21CollectiveEpilogueFwdINS6_IJS8_SA_S9_EEENS6_IJNS7_ILi1EEESI_SI_EEESC_SE_Li256ELb1ELb1ELb0ELb0EEENS1_19SingleTileSchedulerILb1ELb0ELb1ELi128EEEEEEEEEvNT_6ParamsE --------------------------
	.section	.nv.constant0._ZN7cutlass13device_kernelIN5flash19enable_sm80_to_sm89INS1_16FlashAttnFwdSm80INS1_25CollectiveMainloopFwdSm80ILi8ELi1ELb0EN4cute5tupleIJNS5_1CILi128EEENS7_ILi64EEENS7_ILi256EEEEEELi256ENS_10bfloat16_tEfNS_4arch4Sm80ELb0ELb1ELb0ELb1ELb0ELb0ELb1ELb0EEENS1_21CollectiveEpilogueFwdINS6_IJS8_SA_S9_EEENS6_IJNS7_ILi1EEESI_SI_EEESC_SE_Li256ELb1ELb1ELb0ELb0EEENS1_19SingleTileSchedulerILb1ELb0ELb1ELi128EEEEEEEEEvNT_6ParamsE,"a",@progbits
	.sectionflags	@""
	.align	4
.nv.constant0._ZN7cutlass13device_kernelIN5flash19enable_sm80_to_sm89INS1_16FlashAttnFwdSm80INS1_25CollectiveMainloopFwdSm80ILi8ELi1ELb0EN4cute5tupleIJNS5_1CILi128EEENS7_ILi64EEENS7_ILi256EEEEEELi256ENS_10bfloat16_tEfNS_4arch4Sm80ELb0ELb1ELb0ELb1ELb0ELb0ELb1ELb0EEENS1_21CollectiveEpilogueFwdINS6_IJS8_SA_S9_EEENS6_IJNS7_ILi1EEESI_SI_EEESC_SE_Li256ELb1ELb1ELb0ELb0EEENS1_19SingleTileSchedulerILb1ELb0ELb1ELi128EEEEEEEEEvNT_6ParamsE:
	.zero		1576


//--------------------- .nv.constant0._ZN7cutlass13device_kernelIN5flash19enable_sm80_to_sm89INS1_16FlashAttnFwdSm80INS1_25CollectiveMainloopFwdSm80ILi8ELi1ELb0EN4cute5tupleIJNS5_1CILi128EEENS7_ILi48EEENS7_ILi256EEEEEELi256ENS_10bfloat16_tEfNS_4arch4Sm80ELb0ELb1ELb0ELb1ELb0ELb1ELb1ELb0EEENS1_21CollectiveEpilogueFwdINS6_IJS8_SA_S9_EEENS6_IJNS7_ILi1EEESI_SI_EEESC_SE_Li256ELb1ELb1ELb0ELb0EEENS1_19SingleTileSchedulerILb1ELb0ELb1ELi128EEEEEEEEEvNT_6ParamsE --------------------------
	.section	.nv.constant0._ZN7cutlass13device_kernelIN5flash19enable_sm80_to_sm89INS1_16FlashAttnFwdSm80INS1_25CollectiveMainloopFwdSm80ILi8ELi1ELb0EN4cute5tupleIJNS5_1CILi128EEENS7_ILi48EEENS7_ILi256EEEEEELi256ENS_10bfloat16_tEfNS_4arch4Sm80ELb0ELb1ELb0ELb1ELb0ELb1ELb1ELb0EEENS1_21CollectiveEpilogueFwdINS6_IJS8_SA_S9_EEENS6_IJNS7_ILi1EEESI_SI_EEESC_SE_Li256ELb1ELb1ELb0ELb0EEENS1_19SingleTileSchedulerILb1ELb0ELb1ELi128EEEEEEEEEvNT_6ParamsE,"a",@progbits
	.sectionflags	@""
	.align	4
.nv.constant0._ZN7cutlass13device_kernelIN5flash19enable_sm80_to_sm89INS1_16FlashAttnFwdSm80INS1_25CollectiveMainloopFwdSm80ILi8ELi1ELb0EN4cute5tupleIJNS5_1CILi128EEENS7_ILi48EEENS7_ILi256EEEEEELi256ENS_10bfloat16_tEfNS_4arch4Sm80ELb0ELb1ELb0ELb1ELb0ELb1ELb1ELb0EEENS1_21CollectiveEpilogueFwdINS6_IJS8_SA_S9_EEENS6_IJNS7_ILi1EEESI_SI_EEESC_SE_Li256ELb1ELb1ELb0ELb0EEENS1_19SingleTileSchedulerILb1ELb0ELb1ELi128EEEEEEEEEvNT_6ParamsE:
	.zero		1576


//--------------------- .nv.constant0._ZN7cutlass13device_kernelIN5flash19enable_sm80_to_sm89INS1_16FlashAttnFwdSm80INS1_25CollectiveMainloopFwdSm80ILi8ELi1ELb0EN4cute5tupleIJNS5_1CILi128EEENS7_ILi96EEENS7_ILi256EEEEEELi256ENS_10bfloat16_tEfNS_4arch4Sm80ELb1ELb0ELb0ELb0ELb0ELb0ELb1ELb0EEENS1_21CollectiveEpilogueFwdINS6_IJS8_SA_S9_EEENS6_IJNS7_ILi1EEESI_SI_EEESC_SE_Li256ELb0ELb1ELb0ELb0EEENS1_30DynamicPersistentTileSchedulerILi256ELi256ELb0ELb1ELb0EEEEEEEEEvNT_6ParamsE --------------------------
	.section	.nv.constant0._ZN7cutlass13device_kernelIN5flash19enable_sm80_to_sm89INS1_16FlashAttnFwdSm80INS1_25CollectiveMainloopFwdSm80ILi8ELi1ELb0EN4cute5tupleIJNS5_1CILi128EEENS7_ILi96EEENS7_ILi256EEEEEELi256ENS_10bfloat16_tEfNS_4arch4Sm80ELb1ELb0ELb0ELb0ELb0ELb0ELb1ELb0EEENS1_21CollectiveEpilogueFwdINS6_IJS8_SA_S9_EEENS6_IJNS7_ILi1EEESI_SI_EEESC_SE_Li256ELb0ELb1ELb0ELb0EEENS1_30DynamicPersistentTileSchedulerILi256ELi256ELb0ELb1ELb0EEEEEEEEEvNT_6ParamsE,"a",@progbits
	.sectionflags	@""
	.align	4
.nv.constant0._ZN7cutlass13device_kernelIN5flash19enable_sm80_to_sm89INS1_16FlashAttnFwdSm80INS1_25CollectiveMainloopFwdSm80ILi8ELi1ELb0EN4cute5tupleIJNS5_1CILi128EEENS7_ILi96EEENS7_ILi256EEEEEELi256ENS_10bfloat16_tEfNS_4arch4Sm80ELb1ELb0ELb0ELb0ELb0ELb0ELb1ELb0EEENS1_21CollectiveEpilogueFwdINS6_IJS8_SA_S9_EEENS6_IJNS7_ILi1EEESI_SI_EEESC_SE_Li256ELb0ELb1ELb0ELb0EEENS1_30DynamicPersistentTileSchedulerILi256ELi256ELb0ELb1ELb0EEEEEEEEEvNT_6ParamsE:
	.zero		1592


//--------------------- .nv.constant0._ZN7cutlass13device_kernelIN5flash19enable_sm80_to_sm89INS1_16FlashAttnFwdSm80INS1_25CollectiveMainloopFwdSm80ILi8ELi1ELb0EN4cute5tupleIJNS5_1CILi128EEENS7_ILi96EEENS7_ILi256EEEEEELi256ENS_10bfloat16_tEfNS_4arch4Sm80ELb1ELb0ELb0ELb1ELb0ELb0ELb1ELb0EEENS1_21CollectiveEpilogueFwdINS6_IJS8_SA_S9_EEENS6_IJNS7_ILi1EEESI_SI_EEESC_SE_Li256ELb1ELb1ELb0ELb0EEENS1_19SingleTileSchedulerILb1ELb0ELb1ELi128EEEEEEEEEvNT_6ParamsE --------------------------
	.section	.nv.constant0._ZN7cutlass13device_kernelIN5flash19enable_sm80_to_sm89INS1_16FlashAttnFwdSm80INS1_25CollectiveMainloopFwdSm80ILi8ELi1ELb0EN4cute5tupleIJNS5_1CILi128EEENS7_ILi96EEENS7_ILi256EEEEEELi256ENS_10bfloat16_tEfNS_4arch4Sm80ELb1ELb0ELb0ELb1ELb0ELb0ELb1ELb0EEENS1_21CollectiveEpilogueFwdINS6_IJS8_SA_S9_EEENS6_IJNS7_ILi1EEESI_SI_EEESC_SE_Li256ELb1ELb1ELb0ELb0EEENS1_19SingleTileSchedulerILb1ELb0ELb1ELi128EEEEEEEEEvNT_6ParamsE,"a",@progbits
	.sectionflags	@""
	.align	4
.nv.constant0._ZN7cutlass13device_kernelIN5flash19enable_sm80_to_sm89INS1_16FlashAttnFwdSm80INS1_25CollectiveMainloopFwdSm80ILi8ELi1ELb0EN4cute5tupleIJNS5_1CILi128EEENS7_ILi96EEENS7_ILi256EEEEEELi256ENS_10bfloat16_tEfNS_4arch4Sm80ELb1ELb0ELb0ELb1ELb0ELb0ELb1ELb0EEENS1_21CollectiveEpilogueFwdINS6_IJS8_SA_S9_EEENS6_IJNS7_ILi1EEESI_SI_EEESC_SE_Li256ELb1ELb1ELb0ELb0EEENS1_19SingleTileSchedulerILb1ELb0ELb1ELi128EEEEEEEEEvNT_6ParamsE:
	.zero		1576


//--------------------- .nv.constant0._ZN7cutlass13device_kernelIN5flash19enable_sm80_to_sm89INS1_16FlashAttnFwdSm80INS1_25CollectiveMainloopFwdSm80ILi8ELi1ELb0EN4cute5tupleIJNS5_1CILi128EEENS7_ILi48EEENS7_ILi256EEEEEELi256ENS_10bfloat16_tEfNS_4arch4Sm80ELb1ELb0ELb0ELb1ELb0ELb1ELb1ELb0EEENS1_21CollectiveEpilogueFwdINS6_IJS8_SA_S9_EEENS6_IJNS7_ILi1EEESI_SI_EEESC_SE_Li256ELb1ELb1ELb0ELb0EEENS1_19SingleTileSchedulerILb1ELb0ELb1ELi128EEEEEEEEEvNT_6ParamsE --------------------------
	.section	.nv.constant0._ZN7cutlass13device_kernelIN5flash19enable_sm80_to_sm89INS1_16FlashAttnFwdSm80INS1_25CollectiveMainloopFwdSm80ILi8ELi1ELb0EN4cute5tupleIJNS5_1CILi128EEENS7_ILi48EEENS7_ILi256EEEEEELi256ENS_10bfloat16_tEfNS_4arch4Sm80ELb1ELb0ELb0ELb1ELb0ELb1ELb1ELb0EEENS1_21CollectiveEpilogueFwdINS6_IJS8_SA_S9_EEENS6_IJNS7_ILi1EEESI_SI_EEESC_SE_Li256ELb1ELb1ELb0ELb0EEENS1_19SingleTileSchedulerILb1ELb0ELb1ELi128EEEEEEEEEvNT_6ParamsE,"a",@progbits
	.sectionflags	@""
	.align	4
.nv.constant0._ZN7cutlass13device_kernelIN5flash19enable_sm80_to_sm89INS1_16FlashAttnFwdSm80INS1_25CollectiveMainloopFwdSm80ILi8ELi1ELb0EN4cute5tupleIJNS5_1CILi128EEENS7_ILi48EEENS7_ILi256EEEEEELi256ENS_10bfloat16_tEfNS_4arch4Sm80ELb1ELb0ELb0ELb1ELb0ELb1ELb1ELb0EEENS1_21CollectiveEpilogueFwdINS6_IJS8_SA_S9_EEENS6_IJNS7_ILi1EEESI_SI_EEESC_SE_Li256ELb1ELb1ELb0ELb0EEENS1_19SingleTileSchedulerILb1ELb0ELb1ELi128EEEEEEEEEvNT_6ParamsE:
	.zero		1576


//--------------------- SYMBOLS --------------------------

	.type		.nv.reservedSmem.offset0,@object
	.size		.nv.reservedSmem.offset0,0x4
